//
// Generated by NVIDIA NVVM Compiler
//
// Compiler Build ID: CL-36424714
// Cuda compilation tools, release 13.0, V13.0.88
// Based on NVVM 20.0.0
//

.version 9.0
.target sm_100
.address_size 64

	// .globl	_Z15initAgentKernelP5AgentP17curandStateXORWOWj
.global .align 4 .b8 precalc_xorwow_matrix[102400];
.global .align 4 .b8 precalc_xorwow_offset_matrix[102400];
.global .align 4 .b8 mrg32k3aM1[2304];
.global .align 4 .b8 mrg32k3aM2[2304];
.global .align 4 .b8 mrg32k3aM1SubSeq[2016];
.global .align 4 .b8 mrg32k3aM2SubSeq[2016];
.global .align 4 .b8 mrg32k3aM1Seq[2304];
.global .align 4 .b8 mrg32k3aM2Seq[2304];
.const .align 8 .b8 __cr_lgamma_table[72];

.visible .entry _Z15initAgentKernelP5AgentP17curandStateXORWOWj(
	.param .u64 .ptr .align 1 _Z15initAgentKernelP5AgentP17curandStateXORWOWj_param_0,
	.param .u64 .ptr .align 1 _Z15initAgentKernelP5AgentP17curandStateXORWOWj_param_1,
	.param .u32 _Z15initAgentKernelP5AgentP17curandStateXORWOWj_param_2
)
{
	.reg .pred 	%p<25>;
	.reg .b32 	%r<478>;
	.reg .b32 	%f<7>;
	.reg .b64 	%rd<22>;

	ld.param.u64 	%rd8, [_Z15initAgentKernelP5AgentP17curandStateXORWOWj_param_0];
	ld.param.u64 	%rd9, [_Z15initAgentKernelP5AgentP17curandStateXORWOWj_param_1];
	ld.param.u32 	%r201, [_Z15initAgentKernelP5AgentP17curandStateXORWOWj_param_2];
	mov.u32 	%r202, %ctaid.x;
	mov.u32 	%r203, %ntid.x;
	mov.u32 	%r204, %tid.x;
	mad.lo.s32 	%r1, %r202, %r203, %r204;
	setp.gt.s32 	%p1, %r1, 1023;
	@%p1 bra 	$L__BB0_45;
	cvta.to.global.u64 	%rd10, %rd9;
	cvt.s64.s32 	%rd1, %r1;
	mul.wide.s32 	%rd11, %r1, 48;
	add.s64 	%rd2, %rd10, %rd11;
	xor.b32  	%r205, %r201, -1429050551;
	mul.lo.s32 	%r206, %r205, 1099087573;
	add.s32 	%r476, %r206, -638133224;
	add.s32 	%r477, %r206, 123456789;
	st.global.v2.u32 	[%rd2], {%r476, %r477};
	xor.b32  	%r474, %r206, 362436069;
	mov.b32 	%r475, -123459836;
	st.global.v2.u32 	[%rd2+8], {%r474, %r475};
	add.s32 	%r473, %r206, 5783321;
	mov.b32 	%r472, -589760388;
	st.global.v2.u32 	[%rd2+16], {%r472, %r473};
	setp.eq.s32 	%p2, %r1, 0;
	@%p2 bra 	$L__BB0_44;
	mov.b32 	%r378, 0;
	mov.u64 	%rd13, precalc_xorwow_matrix;
	mov.u64 	%rd21, %rd1;
$L__BB0_3:
	and.b64  	%rd4, %rd21, 3;
	setp.eq.s64 	%p3, %rd4, 0;
	@%p3 bra 	$L__BB0_42;
	mul.wide.u32 	%rd12, %r378, 3200;
	add.s64 	%rd5, %rd13, %rd12;
	cvt.u32.u64 	%r9, %rd4;
	mov.b32 	%r379, 0;
$L__BB0_5:
	mov.b32 	%r392, 0;
	mov.u32 	%r393, %r392;
	mov.u32 	%r394, %r392;
	mov.u32 	%r395, %r392;
	mov.u32 	%r396, %r392;
	mov.u32 	%r385, %r392;
$L__BB0_6:
	mul.wide.u32 	%rd14, %r385, 4;
	add.s64 	%rd15, %rd2, %rd14;
	ld.global.u32 	%r17, [%rd15+4];
	shl.b32 	%r18, %r385, 5;
	mov.b32 	%r391, 0;
$L__BB0_7:
	.pragma "nounroll";
	shr.u32 	%r211, %r17, %r391;
	and.b32  	%r212, %r211, 1;
	setp.eq.b32 	%p4, %r212, 1;
	not.pred 	%p5, %p4;
	add.s32 	%r213, %r18, %r391;
	mul.lo.s32 	%r214, %r213, 5;
	mul.wide.u32 	%rd16, %r214, 4;
	add.s64 	%rd6, %rd5, %rd16;
	@%p5 bra 	$L__BB0_9;
	ld.global.u32 	%r215, [%rd6];
	xor.b32  	%r396, %r396, %r215;
	ld.global.u32 	%r216, [%rd6+4];
	xor.b32  	%r395, %r395, %r216;
	ld.global.u32 	%r217, [%rd6+8];
	xor.b32  	%r394, %r394, %r217;
	ld.global.u32 	%r218, [%rd6+12];
	xor.b32  	%r393, %r393, %r218;
	ld.global.u32 	%r219, [%rd6+16];
	xor.b32  	%r392, %r392, %r219;
$L__BB0_9:
	and.b32  	%r221, %r211, 2;
	setp.eq.s32 	%p6, %r221, 0;
	@%p6 bra 	$L__BB0_11;
	ld.global.u32 	%r222, [%rd6+20];
	xor.b32  	%r396, %r396, %r222;
	ld.global.u32 	%r223, [%rd6+24];
	xor.b32  	%r395, %r395, %r223;
	ld.global.u32 	%r224, [%rd6+28];
	xor.b32  	%r394, %r394, %r224;
	ld.global.u32 	%r225, [%rd6+32];
	xor.b32  	%r393, %r393, %r225;
	ld.global.u32 	%r226, [%rd6+36];
	xor.b32  	%r392, %r392, %r226;
$L__BB0_11:
	and.b32  	%r228, %r211, 4;
	setp.eq.s32 	%p7, %r228, 0;
	@%p7 bra 	$L__BB0_13;
	ld.global.u32 	%r229, [%rd6+40];
	xor.b32  	%r396, %r396, %r229;
	ld.global.u32 	%r230, [%rd6+44];
	xor.b32  	%r395, %r395, %r230;
	ld.global.u32 	%r231, [%rd6+48];
	xor.b32  	%r394, %r394, %r231;
	ld.global.u32 	%r232, [%rd6+52];
	xor.b32  	%r393, %r393, %r232;
	ld.global.u32 	%r233, [%rd6+56];
	xor.b32  	%r392, %r392, %r233;
$L__BB0_13:
	and.b32  	%r235, %r211, 8;
	setp.eq.s32 	%p8, %r235, 0;
	@%p8 bra 	$L__BB0_15;
	ld.global.u32 	%r236, [%rd6+60];
	xor.b32  	%r396, %r396, %r236;
	ld.global.u32 	%r237, [%rd6+64];
	xor.b32  	%r395, %r395, %r237;
	ld.global.u32 	%r238, [%rd6+68];
	xor.b32  	%r394, %r394, %r238;
	ld.global.u32 	%r239, [%rd6+72];
	xor.b32  	%r393, %r393, %r239;
	ld.global.u32 	%r240, [%rd6+76];
	xor.b32  	%r392, %r392, %r240;
$L__BB0_15:
	and.b32  	%r242, %r211, 16;
	setp.eq.s32 	%p9, %r242, 0;
	@%p9 bra 	$L__BB0_17;
	ld.global.u32 	%r243, [%rd6+80];
	xor.b32  	%r396, %r396, %r243;
	ld.global.u32 	%r244, [%rd6+84];
	xor.b32  	%r395, %r395, %r244;
	ld.global.u32 	%r245, [%rd6+88];
	xor.b32  	%r394, %r394, %r245;
	ld.global.u32 	%r246, [%rd6+92];
	xor.b32  	%r393, %r393, %r246;
	ld.global.u32 	%r247, [%rd6+96];
	xor.b32  	%r392, %r392, %r247;
$L__BB0_17:
	and.b32  	%r249, %r211, 32;
	setp.eq.s32 	%p10, %r249, 0;
	@%p10 bra 	$L__BB0_19;
	ld.global.u32 	%r250, [%rd6+100];
	xor.b32  	%r396, %r396, %r250;
	ld.global.u32 	%r251, [%rd6+104];
	xor.b32  	%r395, %r395, %r251;
	ld.global.u32 	%r252, [%rd6+108];
	xor.b32  	%r394, %r394, %r252;
	ld.global.u32 	%r253, [%rd6+112];
	xor.b32  	%r393, %r393, %r253;
	ld.global.u32 	%r254, [%rd6+116];
	xor.b32  	%r392, %r392, %r254;
$L__BB0_19:
	and.b32  	%r256, %r211, 64;
	setp.eq.s32 	%p11, %r256, 0;
	@%p11 bra 	$L__BB0_21;
	ld.global.u32 	%r257, [%rd6+120];
	xor.b32  	%r396, %r396, %r257;
	ld.global.u32 	%r258, [%rd6+124];
	xor.b32  	%r395, %r395, %r258;
	ld.global.u32 	%r259, [%rd6+128];
	xor.b32  	%r394, %r394, %r259;
	ld.global.u32 	%r260, [%rd6+132];
	xor.b32  	%r393, %r393, %r260;
	ld.global.u32 	%r261, [%rd6+136];
	xor.b32  	%r392, %r392, %r261;
$L__BB0_21:
	and.b32  	%r263, %r211, 128;
	setp.eq.s32 	%p12, %r263, 0;
	@%p12 bra 	$L__BB0_23;
	ld.global.u32 	%r264, [%rd6+140];
	xor.b32  	%r396, %r396, %r264;
	ld.global.u32 	%r265, [%rd6+144];
	xor.b32  	%r395, %r395, %r265;
	ld.global.u32 	%r266, [%rd6+148];
	xor.b32  	%r394, %r394, %r266;
	ld.global.u32 	%r267, [%rd6+152];
	xor.b32  	%r393, %r393, %r267;
	ld.global.u32 	%r268, [%rd6+156];
	xor.b32  	%r392, %r392, %r268;
$L__BB0_23:
	and.b32  	%r270, %r211, 256;
	setp.eq.s32 	%p13, %r270, 0;
	@%p13 bra 	$L__BB0_25;
	ld.global.u32 	%r271, [%rd6+160];
	xor.b32  	%r396, %r396, %r271;
	ld.global.u32 	%r272, [%rd6+164];
	xor.b32  	%r395, %r395, %r272;
	ld.global.u32 	%r273, [%rd6+168];
	xor.b32  	%r394, %r394, %r273;
	ld.global.u32 	%r274, [%rd6+172];
	xor.b32  	%r393, %r393, %r274;
	ld.global.u32 	%r275, [%rd6+176];
	xor.b32  	%r392, %r392, %r275;
$L__BB0_25:
	and.b32  	%r277, %r211, 512;
	setp.eq.s32 	%p14, %r277, 0;
	@%p14 bra 	$L__BB0_27;
	ld.global.u32 	%r278, [%rd6+180];
	xor.b32  	%r396, %r396, %r278;
	ld.global.u32 	%r279, [%rd6+184];
	xor.b32  	%r395, %r395, %r279;
	ld.global.u32 	%r280, [%rd6+188];
	xor.b32  	%r394, %r394, %r280;
	ld.global.u32 	%r281, [%rd6+192];
	xor.b32  	%r393, %r393, %r281;
	ld.global.u32 	%r282, [%rd6+196];
	xor.b32  	%r392, %r392, %r282;
$L__BB0_27:
	and.b32  	%r284, %r211, 1024;
	setp.eq.s32 	%p15, %r284, 0;
	@%p15 bra 	$L__BB0_29;
	ld.global.u32 	%r285, [%rd6+200];
	xor.b32  	%r396, %r396, %r285;
	ld.global.u32 	%r286, [%rd6+204];
	xor.b32  	%r395, %r395, %r286;
	ld.global.u32 	%r287, [%rd6+208];
	xor.b32  	%r394, %r394, %r287;
	ld.global.u32 	%r288, [%rd6+212];
	xor.b32  	%r393, %r393, %r288;
	ld.global.u32 	%r289, [%rd6+216];
	xor.b32  	%r392, %r392, %r289;
$L__BB0_29:
	and.b32  	%r291, %r211, 2048;
	setp.eq.s32 	%p16, %r291, 0;
	@%p16 bra 	$L__BB0_31;
	ld.global.u32 	%r292, [%rd6+220];
	xor.b32  	%r396, %r396, %r292;
	ld.global.u32 	%r293, [%rd6+224];
	xor.b32  	%r395, %r395, %r293;
	ld.global.u32 	%r294, [%rd6+228];
	xor.b32  	%r394, %r394, %r294;
	ld.global.u32 	%r295, [%rd6+232];
	xor.b32  	%r393, %r393, %r295;
	ld.global.u32 	%r296, [%rd6+236];
	xor.b32  	%r392, %r392, %r296;
$L__BB0_31:
	and.b32  	%r298, %r211, 4096;
	setp.eq.s32 	%p17, %r298, 0;
	@%p17 bra 	$L__BB0_33;
	ld.global.u32 	%r299, [%rd6+240];
	xor.b32  	%r396, %r396, %r299;
	ld.global.u32 	%r300, [%rd6+244];
	xor.b32  	%r395, %r395, %r300;
	ld.global.u32 	%r301, [%rd6+248];
	xor.b32  	%r394, %r394, %r301;
	ld.global.u32 	%r302, [%rd6+252];
	xor.b32  	%r393, %r393, %r302;
	ld.global.u32 	%r303, [%rd6+256];
	xor.b32  	%r392, %r392, %r303;
$L__BB0_33:
	and.b32  	%r305, %r211, 8192;
	setp.eq.s32 	%p18, %r305, 0;
	@%p18 bra 	$L__BB0_35;
	ld.global.u32 	%r306, [%rd6+260];
	xor.b32  	%r396, %r396, %r306;
	ld.global.u32 	%r307, [%rd6+264];
	xor.b32  	%r395, %r395, %r307;
	ld.global.u32 	%r308, [%rd6+268];
	xor.b32  	%r394, %r394, %r308;
	ld.global.u32 	%r309, [%rd6+272];
	xor.b32  	%r393, %r393, %r309;
	ld.global.u32 	%r310, [%rd6+276];
	xor.b32  	%r392, %r392, %r310;
$L__BB0_35:
	and.b32  	%r312, %r211, 16384;
	setp.eq.s32 	%p19, %r312, 0;
	@%p19 bra 	$L__BB0_37;
	ld.global.u32 	%r313, [%rd6+280];
	xor.b32  	%r396, %r396, %r313;
	ld.global.u32 	%r314, [%rd6+284];
	xor.b32  	%r395, %r395, %r314;
	ld.global.u32 	%r315, [%rd6+288];
	xor.b32  	%r394, %r394, %r315;
	ld.global.u32 	%r316, [%rd6+292];
	xor.b32  	%r393, %r393, %r316;
	ld.global.u32 	%r317, [%rd6+296];
	xor.b32  	%r392, %r392, %r317;
$L__BB0_37:
	and.b32  	%r319, %r211, 32768;
	setp.eq.s32 	%p20, %r319, 0;
	@%p20 bra 	$L__BB0_39;
	ld.global.u32 	%r320, [%rd6+300];
	xor.b32  	%r396, %r396, %r320;
	ld.global.u32 	%r321, [%rd6+304];
	xor.b32  	%r395, %r395, %r321;
	ld.global.u32 	%r322, [%rd6+308];
	xor.b32  	%r394, %r394, %r322;
	ld.global.u32 	%r323, [%rd6+312];
	xor.b32  	%r393, %r393, %r323;
	ld.global.u32 	%r324, [%rd6+316];
	xor.b32  	%r392, %r392, %r324;
$L__BB0_39:
	add.s32 	%r391, %r391, 16;
	setp.ne.s32 	%p21, %r391, 32;
	@%p21 bra 	$L__BB0_7;
	mad.lo.s32 	%r325, %r385, -31, %r18;
	add.s32 	%r385, %r325, 1;
	setp.ne.s32 	%p22, %r385, 5;
	@%p22 bra 	$L__BB0_6;
	st.global.u32 	[%rd2+4], %r396;
	st.global.u32 	[%rd2+8], %r395;
	st.global.u32 	[%rd2+12], %r394;
	st.global.u32 	[%rd2+16], %r393;
	st.global.u32 	[%rd2+20], %r392;
	add.s32 	%r379, %r379, 1;
	setp.lt.u32 	%p23, %r379, %r9;
	@%p23 bra 	$L__BB0_5;
$L__BB0_42:
	shr.u64 	%rd7, %rd21, 2;
	add.s32 	%r378, %r378, 1;
	setp.gt.u64 	%p24, %rd21, 3;
	mov.u64 	%rd21, %rd7;
	@%p24 bra 	$L__BB0_3;
	ld.global.v2.u32 	{%r476, %r477}, [%rd2];
	ld.global.v2.u32 	{%r474, %r475}, [%rd2+8];
	ld.global.v2.u32 	{%r472, %r473}, [%rd2+16];
$L__BB0_44:
	mov.b32 	%r326, 0;
	st.global.v2.u32 	[%rd2+24], {%r326, %r326};
	st.global.u32 	[%rd2+32], %r326;
	mov.b64 	%rd17, 0;
	st.global.u64 	[%rd2+40], %rd17;
	shr.u32 	%r327, %r477, 2;
	xor.b32  	%r328, %r327, %r477;
	shl.b32 	%r329, %r473, 4;
	shl.b32 	%r330, %r328, 1;
	xor.b32  	%r331, %r329, %r330;
	xor.b32  	%r332, %r331, %r473;
	xor.b32  	%r333, %r332, %r328;
	add.s32 	%r334, %r476, %r333;
	add.s32 	%r335, %r334, 5;
	and.b32  	%r336, %r335, 31;
	cvta.to.global.u64 	%rd18, %rd8;
	shl.b64 	%rd19, %rd1, 5;
	add.s64 	%rd20, %rd18, %rd19;
	shr.u32 	%r337, %r474, 2;
	xor.b32  	%r338, %r337, %r474;
	shl.b32 	%r339, %r333, 4;
	shl.b32 	%r340, %r338, 1;
	xor.b32  	%r341, %r340, %r339;
	xor.b32  	%r342, %r341, %r338;
	xor.b32  	%r343, %r342, %r333;
	add.s32 	%r344, %r476, %r343;
	add.s32 	%r345, %r344, 10;
	and.b32  	%r346, %r345, 31;
	shr.u32 	%r347, %r475, 2;
	xor.b32  	%r348, %r347, %r475;
	shl.b32 	%r349, %r343, 4;
	shl.b32 	%r350, %r348, 1;
	xor.b32  	%r351, %r350, %r349;
	xor.b32  	%r352, %r351, %r348;
	xor.b32  	%r353, %r352, %r343;
	not.b32 	%r354, %r476;
	add.s32 	%r355, %r353, %r354;
	and.b32  	%r356, %r355, 1;
	shr.u32 	%r357, %r472, 2;
	xor.b32  	%r358, %r357, %r472;
	shl.b32 	%r359, %r353, 4;
	shl.b32 	%r360, %r358, 1;
	xor.b32  	%r361, %r359, %r360;
	xor.b32  	%r362, %r361, %r353;
	xor.b32  	%r363, %r362, %r358;
	add.s32 	%r364, %r476, %r363;
	add.s32 	%r365, %r364, 1449748;
	cvt.rn.f32.u32 	%f1, %r365;
	fma.rn.f32 	%f2, %f1, 0f2F800000, 0f2F000000;
	add.f32 	%f3, %f2, 0f3F800000;
	mov.b32 	%r366, %f3;
	st.global.v4.u32 	[%rd20], {%r336, %r346, %r356, %r366};
	shr.u32 	%r367, %r473, 2;
	xor.b32  	%r368, %r367, %r473;
	shl.b32 	%r369, %r363, 4;
	shl.b32 	%r370, %r368, 1;
	xor.b32  	%r371, %r369, %r370;
	xor.b32  	%r372, %r371, %r363;
	xor.b32  	%r373, %r372, %r368;
	add.s32 	%r374, %r476, 1812185;
	add.s32 	%r375, %r373, %r374;
	cvt.rn.f32.u32 	%f4, %r375;
	fma.rn.f32 	%f5, %f4, 0f2F800000, 0f2F000000;
	add.f32 	%f6, %f5, 0f3F800000;
	mov.b32 	%r376, %f6;
	mov.b32 	%r377, 1;
	st.global.v4.u32 	[%rd20+16], {%r376, %r326, %r377, %r326};
	st.global.v2.u32 	[%rd2], {%r374, %r333};
	st.global.v2.u32 	[%rd2+8], {%r343, %r353};
	st.global.v2.u32 	[%rd2+16], {%r363, %r373};
	st.global.v2.u32 	[%rd2+24], {%r326, %r326};
	st.global.u32 	[%rd2+32], %r326;
	st.global.u64 	[%rd2+40], %rd17;
$L__BB0_45:
	ret;

}
	// .globl	_Z18initResourceKernelP12ResourceCellP17curandStateXORWOWj
.visible .entry _Z18initResourceKernelP12ResourceCellP17curandStateXORWOWj(
	.param .u64 .ptr .align 1 _Z18initResourceKernelP12ResourceCellP17curandStateXORWOWj_param_0,
	.param .u64 .ptr .align 1 _Z18initResourceKernelP12ResourceCellP17curandStateXORWOWj_param_1,
	.param .u32 _Z18initResourceKernelP12ResourceCellP17curandStateXORWOWj_param_2
)
{
	.reg .pred 	%p<25>;
	.reg .b32 	%r<481>;
	.reg .b32 	%f<19>;
	.reg .b64 	%rd<22>;

	ld.param.u64 	%rd8, [_Z18initResourceKernelP12ResourceCellP17curandStateXORWOWj_param_0];
	ld.param.u64 	%rd9, [_Z18initResourceKernelP12ResourceCellP17curandStateXORWOWj_param_1];
	ld.param.u32 	%r201, [_Z18initResourceKernelP12ResourceCellP17curandStateXORWOWj_param_2];
	mov.u32 	%r202, %ctaid.x;
	mov.u32 	%r203, %ntid.x;
	mov.u32 	%r204, %tid.x;
	mad.lo.s32 	%r1, %r202, %r203, %r204;
	setp.gt.s32 	%p1, %r1, 1023;
	@%p1 bra 	$L__BB1_45;
	cvta.to.global.u64 	%rd10, %rd9;
	cvt.s64.s32 	%rd1, %r1;
	mul.wide.s32 	%rd11, %r1, 48;
	add.s64 	%rd2, %rd10, %rd11;
	xor.b32  	%r205, %r201, -1429050551;
	mul.lo.s32 	%r206, %r205, 1099087573;
	add.s32 	%r479, %r206, -638133224;
	add.s32 	%r480, %r206, 123456789;
	st.global.v2.u32 	[%rd2], {%r479, %r480};
	xor.b32  	%r477, %r206, 362436069;
	mov.b32 	%r478, -123459836;
	st.global.v2.u32 	[%rd2+8], {%r477, %r478};
	add.s32 	%r476, %r206, 5783321;
	mov.b32 	%r475, -589760388;
	st.global.v2.u32 	[%rd2+16], {%r475, %r476};
	setp.eq.s32 	%p2, %r1, 0;
	@%p2 bra 	$L__BB1_44;
	mov.b32 	%r381, 0;
	mov.u64 	%rd13, precalc_xorwow_matrix;
	mov.u64 	%rd21, %rd1;
$L__BB1_3:
	and.b64  	%rd4, %rd21, 3;
	setp.eq.s64 	%p3, %rd4, 0;
	@%p3 bra 	$L__BB1_42;
	mul.wide.u32 	%rd12, %r381, 3200;
	add.s64 	%rd5, %rd13, %rd12;
	cvt.u32.u64 	%r9, %rd4;
	mov.b32 	%r382, 0;
$L__BB1_5:
	mov.b32 	%r395, 0;
	mov.u32 	%r396, %r395;
	mov.u32 	%r397, %r395;
	mov.u32 	%r398, %r395;
	mov.u32 	%r399, %r395;
	mov.u32 	%r388, %r395;
$L__BB1_6:
	mul.wide.u32 	%rd14, %r388, 4;
	add.s64 	%rd15, %rd2, %rd14;
	ld.global.u32 	%r17, [%rd15+4];
	shl.b32 	%r18, %r388, 5;
	mov.b32 	%r394, 0;
$L__BB1_7:
	.pragma "nounroll";
	shr.u32 	%r211, %r17, %r394;
	and.b32  	%r212, %r211, 1;
	setp.eq.b32 	%p4, %r212, 1;
	not.pred 	%p5, %p4;
	add.s32 	%r213, %r18, %r394;
	mul.lo.s32 	%r214, %r213, 5;
	mul.wide.u32 	%rd16, %r214, 4;
	add.s64 	%rd6, %rd5, %rd16;
	@%p5 bra 	$L__BB1_9;
	ld.global.u32 	%r215, [%rd6];
	xor.b32  	%r399, %r399, %r215;
	ld.global.u32 	%r216, [%rd6+4];
	xor.b32  	%r398, %r398, %r216;
	ld.global.u32 	%r217, [%rd6+8];
	xor.b32  	%r397, %r397, %r217;
	ld.global.u32 	%r218, [%rd6+12];
	xor.b32  	%r396, %r396, %r218;
	ld.global.u32 	%r219, [%rd6+16];
	xor.b32  	%r395, %r395, %r219;
$L__BB1_9:
	and.b32  	%r221, %r211, 2;
	setp.eq.s32 	%p6, %r221, 0;
	@%p6 bra 	$L__BB1_11;
	ld.global.u32 	%r222, [%rd6+20];
	xor.b32  	%r399, %r399, %r222;
	ld.global.u32 	%r223, [%rd6+24];
	xor.b32  	%r398, %r398, %r223;
	ld.global.u32 	%r224, [%rd6+28];
	xor.b32  	%r397, %r397, %r224;
	ld.global.u32 	%r225, [%rd6+32];
	xor.b32  	%r396, %r396, %r225;
	ld.global.u32 	%r226, [%rd6+36];
	xor.b32  	%r395, %r395, %r226;
$L__BB1_11:
	and.b32  	%r228, %r211, 4;
	setp.eq.s32 	%p7, %r228, 0;
	@%p7 bra 	$L__BB1_13;
	ld.global.u32 	%r229, [%rd6+40];
	xor.b32  	%r399, %r399, %r229;
	ld.global.u32 	%r230, [%rd6+44];
	xor.b32  	%r398, %r398, %r230;
	ld.global.u32 	%r231, [%rd6+48];
	xor.b32  	%r397, %r397, %r231;
	ld.global.u32 	%r232, [%rd6+52];
	xor.b32  	%r396, %r396, %r232;
	ld.global.u32 	%r233, [%rd6+56];
	xor.b32  	%r395, %r395, %r233;
$L__BB1_13:
	and.b32  	%r235, %r211, 8;
	setp.eq.s32 	%p8, %r235, 0;
	@%p8 bra 	$L__BB1_15;
	ld.global.u32 	%r236, [%rd6+60];
	xor.b32  	%r399, %r399, %r236;
	ld.global.u32 	%r237, [%rd6+64];
	xor.b32  	%r398, %r398, %r237;
	ld.global.u32 	%r238, [%rd6+68];
	xor.b32  	%r397, %r397, %r238;
	ld.global.u32 	%r239, [%rd6+72];
	xor.b32  	%r396, %r396, %r239;
	ld.global.u32 	%r240, [%rd6+76];
	xor.b32  	%r395, %r395, %r240;
$L__BB1_15:
	and.b32  	%r242, %r211, 16;
	setp.eq.s32 	%p9, %r242, 0;
	@%p9 bra 	$L__BB1_17;
	ld.global.u32 	%r243, [%rd6+80];
	xor.b32  	%r399, %r399, %r243;
	ld.global.u32 	%r244, [%rd6+84];
	xor.b32  	%r398, %r398, %r244;
	ld.global.u32 	%r245, [%rd6+88];
	xor.b32  	%r397, %r397, %r245;
	ld.global.u32 	%r246, [%rd6+92];
	xor.b32  	%r396, %r396, %r246;
	ld.global.u32 	%r247, [%rd6+96];
	xor.b32  	%r395, %r395, %r247;
$L__BB1_17:
	and.b32  	%r249, %r211, 32;
	setp.eq.s32 	%p10, %r249, 0;
	@%p10 bra 	$L__BB1_19;
	ld.global.u32 	%r250, [%rd6+100];
	xor.b32  	%r399, %r399, %r250;
	ld.global.u32 	%r251, [%rd6+104];
	xor.b32  	%r398, %r398, %r251;
	ld.global.u32 	%r252, [%rd6+108];
	xor.b32  	%r397, %r397, %r252;
	ld.global.u32 	%r253, [%rd6+112];
	xor.b32  	%r396, %r396, %r253;
	ld.global.u32 	%r254, [%rd6+116];
	xor.b32  	%r395, %r395, %r254;
$L__BB1_19:
	and.b32  	%r256, %r211, 64;
	setp.eq.s32 	%p11, %r256, 0;
	@%p11 bra 	$L__BB1_21;
	ld.global.u32 	%r257, [%rd6+120];
	xor.b32  	%r399, %r399, %r257;
	ld.global.u32 	%r258, [%rd6+124];
	xor.b32  	%r398, %r398, %r258;
	ld.global.u32 	%r259, [%rd6+128];
	xor.b32  	%r397, %r397, %r259;
	ld.global.u32 	%r260, [%rd6+132];
	xor.b32  	%r396, %r396, %r260;
	ld.global.u32 	%r261, [%rd6+136];
	xor.b32  	%r395, %r395, %r261;
$L__BB1_21:
	and.b32  	%r263, %r211, 128;
	setp.eq.s32 	%p12, %r263, 0;
	@%p12 bra 	$L__BB1_23;
	ld.global.u32 	%r264, [%rd6+140];
	xor.b32  	%r399, %r399, %r264;
	ld.global.u32 	%r265, [%rd6+144];
	xor.b32  	%r398, %r398, %r265;
	ld.global.u32 	%r266, [%rd6+148];
	xor.b32  	%r397, %r397, %r266;
	ld.global.u32 	%r267, [%rd6+152];
	xor.b32  	%r396, %r396, %r267;
	ld.global.u32 	%r268, [%rd6+156];
	xor.b32  	%r395, %r395, %r268;
$L__BB1_23:
	and.b32  	%r270, %r211, 256;
	setp.eq.s32 	%p13, %r270, 0;
	@%p13 bra 	$L__BB1_25;
	ld.global.u32 	%r271, [%rd6+160];
	xor.b32  	%r399, %r399, %r271;
	ld.global.u32 	%r272, [%rd6+164];
	xor.b32  	%r398, %r398, %r272;
	ld.global.u32 	%r273, [%rd6+168];
	xor.b32  	%r397, %r397, %r273;
	ld.global.u32 	%r274, [%rd6+172];
	xor.b32  	%r396, %r396, %r274;
	ld.global.u32 	%r275, [%rd6+176];
	xor.b32  	%r395, %r395, %r275;
$L__BB1_25:
	and.b32  	%r277, %r211, 512;
	setp.eq.s32 	%p14, %r277, 0;
	@%p14 bra 	$L__BB1_27;
	ld.global.u32 	%r278, [%rd6+180];
	xor.b32  	%r399, %r399, %r278;
	ld.global.u32 	%r279, [%rd6+184];
	xor.b32  	%r398, %r398, %r279;
	ld.global.u32 	%r280, [%rd6+188];
	xor.b32  	%r397, %r397, %r280;
	ld.global.u32 	%r281, [%rd6+192];
	xor.b32  	%r396, %r396, %r281;
	ld.global.u32 	%r282, [%rd6+196];
	xor.b32  	%r395, %r395, %r282;
$L__BB1_27:
	and.b32  	%r284, %r211, 1024;
	setp.eq.s32 	%p15, %r284, 0;
	@%p15 bra 	$L__BB1_29;
	ld.global.u32 	%r285, [%rd6+200];
	xor.b32  	%r399, %r399, %r285;
	ld.global.u32 	%r286, [%rd6+204];
	xor.b32  	%r398, %r398, %r286;
	ld.global.u32 	%r287, [%rd6+208];
	xor.b32  	%r397, %r397, %r287;
	ld.global.u32 	%r288, [%rd6+212];
	xor.b32  	%r396, %r396, %r288;
	ld.global.u32 	%r289, [%rd6+216];
	xor.b32  	%r395, %r395, %r289;
$L__BB1_29:
	and.b32  	%r291, %r211, 2048;
	setp.eq.s32 	%p16, %r291, 0;
	@%p16 bra 	$L__BB1_31;
	ld.global.u32 	%r292, [%rd6+220];
	xor.b32  	%r399, %r399, %r292;
	ld.global.u32 	%r293, [%rd6+224];
	xor.b32  	%r398, %r398, %r293;
	ld.global.u32 	%r294, [%rd6+228];
	xor.b32  	%r397, %r397, %r294;
	ld.global.u32 	%r295, [%rd6+232];
	xor.b32  	%r396, %r396, %r295;
	ld.global.u32 	%r296, [%rd6+236];
	xor.b32  	%r395, %r395, %r296;
$L__BB1_31:
	and.b32  	%r298, %r211, 4096;
	setp.eq.s32 	%p17, %r298, 0;
	@%p17 bra 	$L__BB1_33;
	ld.global.u32 	%r299, [%rd6+240];
	xor.b32  	%r399, %r399, %r299;
	ld.global.u32 	%r300, [%rd6+244];
	xor.b32  	%r398, %r398, %r300;
	ld.global.u32 	%r301, [%rd6+248];
	xor.b32  	%r397, %r397, %r301;
	ld.global.u32 	%r302, [%rd6+252];
	xor.b32  	%r396, %r396, %r302;
	ld.global.u32 	%r303, [%rd6+256];
	xor.b32  	%r395, %r395, %r303;
$L__BB1_33:
	and.b32  	%r305, %r211, 8192;
	setp.eq.s32 	%p18, %r305, 0;
	@%p18 bra 	$L__BB1_35;
	ld.global.u32 	%r306, [%rd6+260];
	xor.b32  	%r399, %r399, %r306;
	ld.global.u32 	%r307, [%rd6+264];
	xor.b32  	%r398, %r398, %r307;
	ld.global.u32 	%r308, [%rd6+268];
	xor.b32  	%r397, %r397, %r308;
	ld.global.u32 	%r309, [%rd6+272];
	xor.b32  	%r396, %r396, %r309;
	ld.global.u32 	%r310, [%rd6+276];
	xor.b32  	%r395, %r395, %r310;
$L__BB1_35:
	and.b32  	%r312, %r211, 16384;
	setp.eq.s32 	%p19, %r312, 0;
	@%p19 bra 	$L__BB1_37;
	ld.global.u32 	%r313, [%rd6+280];
	xor.b32  	%r399, %r399, %r313;
	ld.global.u32 	%r314, [%rd6+284];
	xor.b32  	%r398, %r398, %r314;
	ld.global.u32 	%r315, [%rd6+288];
	xor.b32  	%r397, %r397, %r315;
	ld.global.u32 	%r316, [%rd6+292];
	xor.b32  	%r396, %r396, %r316;
	ld.global.u32 	%r317, [%rd6+296];
	xor.b32  	%r395, %r395, %r317;
$L__BB1_37:
	and.b32  	%r319, %r211, 32768;
	setp.eq.s32 	%p20, %r319, 0;
	@%p20 bra 	$L__BB1_39;
	ld.global.u32 	%r320, [%rd6+300];
	xor.b32  	%r399, %r399, %r320;
	ld.global.u32 	%r321, [%rd6+304];
	xor.b32  	%r398, %r398, %r321;
	ld.global.u32 	%r322, [%rd6+308];
	xor.b32  	%r397, %r397, %r322;
	ld.global.u32 	%r323, [%rd6+312];
	xor.b32  	%r396, %r396, %r323;
	ld.global.u32 	%r324, [%rd6+316];
	xor.b32  	%r395, %r395, %r324;
$L__BB1_39:
	add.s32 	%r394, %r394, 16;
	setp.ne.s32 	%p21, %r394, 32;
	@%p21 bra 	$L__BB1_7;
	mad.lo.s32 	%r325, %r388, -31, %r18;
	add.s32 	%r388, %r325, 1;
	setp.ne.s32 	%p22, %r388, 5;
	@%p22 bra 	$L__BB1_6;
	st.global.u32 	[%rd2+4], %r399;
	st.global.u32 	[%rd2+8], %r398;
	st.global.u32 	[%rd2+12], %r397;
	st.global.u32 	[%rd2+16], %r396;
	st.global.u32 	[%rd2+20], %r395;
	add.s32 	%r382, %r382, 1;
	setp.lt.u32 	%p23, %r382, %r9;
	@%p23 bra 	$L__BB1_5;
$L__BB1_42:
	shr.u64 	%rd7, %rd21, 2;
	add.s32 	%r381, %r381, 1;
	setp.gt.u64 	%p24, %rd21, 3;
	mov.u64 	%rd21, %rd7;
	@%p24 bra 	$L__BB1_3;
	ld.global.v2.u32 	{%r479, %r480}, [%rd2];
	ld.global.v2.u32 	{%r477, %r478}, [%rd2+8];
	ld.global.v2.u32 	{%r475, %r476}, [%rd2+16];
$L__BB1_44:
	mov.b32 	%r326, 0;
	st.global.v2.u32 	[%rd2+24], {%r326, %r326};
	st.global.u32 	[%rd2+32], %r326;
	mov.b64 	%rd17, 0;
	st.global.u64 	[%rd2+40], %rd17;
	cvta.to.global.u64 	%rd18, %rd8;
	shl.b64 	%rd19, %rd1, 5;
	add.s64 	%rd20, %rd18, %rd19;
	shr.u32 	%r327, %r480, 2;
	xor.b32  	%r328, %r327, %r480;
	shl.b32 	%r329, %r476, 4;
	shl.b32 	%r330, %r328, 1;
	xor.b32  	%r331, %r329, %r330;
	xor.b32  	%r332, %r331, %r476;
	xor.b32  	%r333, %r332, %r328;
	add.s32 	%r334, %r479, %r333;
	add.s32 	%r335, %r334, 362437;
	cvt.rn.f32.u32 	%f1, %r335;
	fma.rn.f32 	%f2, %f1, 0f2F800000, 0f2F000000;
	fma.rn.f32 	%f3, %f2, 0f41200000, 0f41200000;
	st.global.f32 	[%rd20+8], %f3;
	shr.u32 	%r336, %r477, 2;
	xor.b32  	%r337, %r336, %r477;
	shl.b32 	%r338, %r333, 4;
	shl.b32 	%r339, %r337, 1;
	xor.b32  	%r340, %r339, %r338;
	xor.b32  	%r341, %r340, %r337;
	xor.b32  	%r342, %r341, %r333;
	add.s32 	%r343, %r479, %r342;
	add.s32 	%r344, %r343, 724874;
	cvt.rn.f32.u32 	%f4, %r344;
	fma.rn.f32 	%f5, %f4, 0f2F800000, 0f2F000000;
	mul.f32 	%f6, %f3, %f5;
	st.global.f32 	[%rd20], %f6;
	shr.u32 	%r345, %r478, 2;
	xor.b32  	%r346, %r345, %r478;
	shl.b32 	%r347, %r342, 4;
	shl.b32 	%r348, %r346, 1;
	xor.b32  	%r349, %r348, %r347;
	xor.b32  	%r350, %r349, %r346;
	xor.b32  	%r351, %r350, %r342;
	add.s32 	%r352, %r479, %r351;
	add.s32 	%r353, %r352, 1087311;
	cvt.rn.f32.u32 	%f7, %r353;
	fma.rn.f32 	%f8, %f7, 0f2F800000, 0f2F000000;
	fma.rn.f32 	%f9, %f8, 0f3E4CCCCD, 0f3DCCCCCD;
	st.global.f32 	[%rd20+16], %f9;
	shr.u32 	%r354, %r475, 2;
	xor.b32  	%r355, %r354, %r475;
	shl.b32 	%r356, %r351, 4;
	shl.b32 	%r357, %r355, 1;
	xor.b32  	%r358, %r356, %r357;
	xor.b32  	%r359, %r358, %r351;
	xor.b32  	%r360, %r359, %r355;
	add.s32 	%r361, %r479, %r360;
	add.s32 	%r362, %r361, 1449748;
	cvt.rn.f32.u32 	%f10, %r362;
	fma.rn.f32 	%f11, %f10, 0f2F800000, 0f2F000000;
	fma.rn.f32 	%f12, %f11, 0f41200000, 0f41200000;
	st.global.f32 	[%rd20+12], %f12;
	shr.u32 	%r363, %r476, 2;
	xor.b32  	%r364, %r363, %r476;
	shl.b32 	%r365, %r360, 4;
	shl.b32 	%r366, %r364, 1;
	xor.b32  	%r367, %r366, %r365;
	xor.b32  	%r368, %r367, %r364;
	xor.b32  	%r369, %r368, %r360;
	add.s32 	%r370, %r479, %r369;
	add.s32 	%r371, %r370, 1812185;
	cvt.rn.f32.u32 	%f13, %r371;
	fma.rn.f32 	%f14, %f13, 0f2F800000, 0f2F000000;
	mul.f32 	%f15, %f12, %f14;
	st.global.f32 	[%rd20+4], %f15;
	shr.u32 	%r372, %r333, 2;
	xor.b32  	%r373, %r372, %r333;
	shl.b32 	%r374, %r369, 4;
	shl.b32 	%r375, %r373, 1;
	xor.b32  	%r376, %r375, %r374;
	xor.b32  	%r377, %r376, %r373;
	xor.b32  	%r378, %r377, %r369;
	add.s32 	%r379, %r479, 2174622;
	add.s32 	%r380, %r378, %r379;
	cvt.rn.f32.u32 	%f16, %r380;
	fma.rn.f32 	%f17, %f16, 0f2F800000, 0f2F000000;
	fma.rn.f32 	%f18, %f17, 0f3E4CCCCD, 0f3DCCCCCD;
	st.global.f32 	[%rd20+20], %f18;
	st.global.v2.u32 	[%rd2], {%r379, %r342};
	st.global.v2.u32 	[%rd2+8], {%r351, %r360};
	st.global.v2.u32 	[%rd2+16], {%r369, %r378};
	st.global.v2.u32 	[%rd2+24], {%r326, %r326};
	st.global.u32 	[%rd2+32], %r326;
	st.global.u64 	[%rd2+40], %rd17;
$L__BB1_45:
	ret;

}
	// .globl	_Z11agentKernelP5AgentP12ResourceCellP17curandStateXORWOW
.visible .entry _Z11agentKernelP5AgentP12ResourceCellP17curandStateXORWOW(
	.param .u64 .ptr .align 1 _Z11agentKernelP5AgentP12ResourceCellP17curandStateXORWOW_param_0,
	.param .u64 .ptr .align 1 _Z11agentKernelP5AgentP12ResourceCellP17curandStateXORWOW_param_1,
	.param .u64 .ptr .align 1 _Z11agentKernelP5AgentP12ResourceCellP17curandStateXORWOW_param_2
)
{
	.reg .pred 	%p<28>;
	.reg .b32 	%r<93>;
	.reg .b32 	%f<42>;
	.reg .b64 	%rd<17>;
	.reg .b64 	%fd<2>;

	ld.param.u64 	%rd6, [_Z11agentKernelP5AgentP12ResourceCellP17curandStateXORWOW_param_0];
	ld.param.u64 	%rd8, [_Z11agentKernelP5AgentP12ResourceCellP17curandStateXORWOW_param_1];
	ld.param.u64 	%rd7, [_Z11agentKernelP5AgentP12ResourceCellP17curandStateXORWOW_param_2];
	cvta.to.global.u64 	%rd1, %rd8;
	mov.u32 	%r29, %ctaid.x;
	mov.u32 	%r30, %ntid.x;
	mov.u32 	%r31, %tid.x;
	mad.lo.s32 	%r1, %r29, %r30, %r31;
	setp.gt.s32 	%p7, %r1, 1023;
	@%p7 bra 	$L__BB2_19;
	cvta.to.global.u64 	%rd9, %rd6;
	cvta.to.global.u64 	%rd10, %rd7;
	mul.wide.s32 	%rd11, %r1, 48;
	add.s64 	%rd2, %rd10, %rd11;
	ld.global.v2.u32 	{%r92, %r91}, [%rd2];
	ld.global.v2.u32 	{%r90, %r5}, [%rd2+8];
	ld.global.v2.u32 	{%r6, %r7}, [%rd2+16];
	ld.global.v2.u32 	{%r8, %r9}, [%rd2+24];
	ld.global.f32 	%f1, [%rd2+32];
	ld.global.f64 	%fd1, [%rd2+40];
	mul.wide.s32 	%rd12, %r1, 32;
	add.s64 	%rd13, %rd9, %rd12;
	add.s64 	%rd3, %rd13, 24;
	ld.global.u32 	%r32, [%rd13+24];
	setp.eq.s32 	%p8, %r32, 0;
	mov.u32 	%r87, %r7;
	mov.u32 	%r88, %r6;
	mov.u32 	%r89, %r5;
	@%p8 bra 	$L__BB2_18;
	.pragma "used_bytes_mask 61695";
	ld.global.v4.u32 	{%r33, %r34, %r35, %r36}, [%rd3+-24];
	mov.b32 	%f2, %r36;
	shl.b32 	%r37, %r34, 5;
	add.s32 	%r38, %r37, %r33;
	mul.wide.s32 	%rd14, %r38, 32;
	add.s64 	%rd4, %rd1, %rd14;
	ld.global.u32 	%r39, [%rd4];
	mov.b32 	%f16, %r39;
	setp.gt.f32 	%p9, %f2, %f16;
	sub.f32 	%f17, %f16, %f2;
	selp.f32 	%f40, %f16, %f2, %p9;
	selp.f32 	%f18, 0f00000000, %f17, %p9;
	mov.b32 	%r40, %f18;
	atom.relaxed.global.cas.b32 	%r84, [%rd4], %r39, %r40;
	setp.eq.s32 	%p1, %r84, %r39;
	@%p1 bra 	$L__BB2_5;
$L__BB2_3:
	mov.b32 	%f4, %r84;
	setp.gt.f32 	%p10, %f2, %f4;
	sub.f32 	%f19, %f4, %f2;
	selp.f32 	%f20, 0f00000000, %f19, %p10;
	mov.b32 	%r41, %f20;
	atom.relaxed.global.cas.b32 	%r12, [%rd4], %r84, %r41;
	setp.ne.s32 	%p11, %r12, %r84;
	mov.u32 	%r84, %r12;
	@%p11 bra 	$L__BB2_3;
	setp.gt.f32 	%p12, %f2, %f4;
	selp.f32 	%f40, %f4, %f2, %p12;
$L__BB2_5:
	ld.global.f32 	%f21, [%rd3+-4];
	add.f32 	%f22, %f40, %f21;
	st.global.f32 	[%rd3+-4], %f22;
	ld.global.f32 	%f7, [%rd3+-12];
	ld.global.f32 	%f8, [%rd3+-8];
	ld.global.u32 	%r42, [%rd4+4];
	mov.b32 	%f23, %r42;
	setp.gt.f32 	%p13, %f8, %f23;
	sub.f32 	%f24, %f23, %f8;
	selp.f32 	%f41, %f23, %f8, %p13;
	selp.f32 	%f25, 0f00000000, %f24, %p13;
	mov.b32 	%r43, %f25;
	atom.relaxed.global.cas.b32 	%r85, [%rd4+4], %r42, %r43;
	setp.eq.s32 	%p4, %r85, %r42;
	@%p4 bra 	$L__BB2_8;
$L__BB2_6:
	mov.b32 	%f10, %r85;
	setp.gt.f32 	%p14, %f8, %f10;
	sub.f32 	%f26, %f10, %f8;
	selp.f32 	%f27, 0f00000000, %f26, %p14;
	mov.b32 	%r44, %f27;
	atom.relaxed.global.cas.b32 	%r15, [%rd4+4], %r85, %r44;
	setp.ne.s32 	%p15, %r15, %r85;
	mov.u32 	%r85, %r15;
	@%p15 bra 	$L__BB2_6;
	setp.gt.f32 	%p16, %f8, %f10;
	selp.f32 	%f41, %f10, %f8, %p16;
$L__BB2_8:
	mul.f32 	%f28, %f7, 0f3F000000;
	setp.ge.f32 	%p17, %f40, %f28;
	ld.global.f32 	%f30, [%rd3+-4];
	add.f32 	%f31, %f41, %f30;
	st.global.f32 	[%rd3+-4], %f31;
	ld.global.f32 	%f13, [%rd3+-8];
	mul.f32 	%f32, %f13, 0f3F000000;
	setp.ge.f32 	%p18, %f41, %f32;
	or.pred  	%p19, %p18, %p17;
	@%p19 bra 	$L__BB2_10;
	ld.global.u32 	%r45, [%rd3+4];
	add.s32 	%r86, %r45, 1;
	st.global.u32 	[%rd3+4], %r86;
	bra.uni 	$L__BB2_12;
$L__BB2_10:
	ld.global.u32 	%r86, [%rd3+4];
	setp.lt.s32 	%p20, %r86, 1;
	@%p20 bra 	$L__BB2_12;
	add.s32 	%r86, %r86, -1;
	st.global.u32 	[%rd3+4], %r86;
$L__BB2_12:
	setp.lt.s32 	%p21, %r86, 51;
	@%p21 bra 	$L__BB2_14;
	mov.b32 	%r46, 0;
	st.global.u32 	[%rd3], %r46;
$L__BB2_14:
	shr.u32 	%r47, %r91, 2;
	xor.b32  	%r48, %r47, %r91;
	shl.b32 	%r49, %r7, 4;
	shl.b32 	%r50, %r48, 1;
	xor.b32  	%r51, %r49, %r50;
	xor.b32  	%r52, %r51, %r7;
	xor.b32  	%r88, %r52, %r48;
	add.s32 	%r53, %r92, %r88;
	add.s32 	%r54, %r53, 362437;
	cvt.rn.f32.u32 	%f33, %r54;
	fma.rn.f32 	%f34, %f33, 0f2F800000, 0f2F000000;
	shr.u32 	%r55, %r90, 2;
	xor.b32  	%r56, %r55, %r90;
	shl.b32 	%r57, %r88, 4;
	shl.b32 	%r58, %r56, 1;
	xor.b32  	%r59, %r58, %r57;
	xor.b32  	%r60, %r59, %r56;
	xor.b32  	%r87, %r60, %r88;
	add.s32 	%r92, %r92, 724874;
	add.s32 	%r61, %r87, %r92;
	cvt.rn.f32.u32 	%f35, %r61;
	fma.rn.f32 	%f36, %f35, 0f2F800000, 0f2F000000;
	setp.lt.f32 	%p22, %f34, 0f3EAAAAAB;
	setp.geu.f32 	%p23, %f34, 0f3F2AAAAB;
	setp.lt.f32 	%p24, %f36, 0f3EAAAAAB;
	setp.geu.f32 	%p25, %f36, 0f3F2AAAAB;
	.pragma "used_bytes_mask 61695";
	ld.global.v4.u32 	{%r62, %r63, %r64, %r65}, [%rd3+-24];
	mov.b32 	%f37, %r65;
	selp.b32 	%r66, 33, 32, %p23;
	selp.b32 	%r67, 31, %r66, %p22;
	add.s32 	%r68, %r67, %r62;
	shr.s32 	%r69, %r68, 31;
	shr.u32 	%r70, %r69, 27;
	add.s32 	%r71, %r68, %r70;
	and.b32  	%r72, %r71, -32;
	sub.s32 	%r73, %r68, %r72;
	selp.b32 	%r74, 33, 32, %p25;
	selp.b32 	%r75, 31, %r74, %p24;
	add.s32 	%r76, %r75, %r63;
	shr.s32 	%r77, %r76, 31;
	shr.u32 	%r78, %r77, 27;
	add.s32 	%r79, %r76, %r78;
	and.b32  	%r80, %r79, -32;
	sub.s32 	%r81, %r76, %r80;
	st.global.v2.u32 	[%rd3+-24], {%r73, %r81};
	shl.b32 	%r82, %r81, 5;
	add.s32 	%r83, %r82, %r73;
	mul.wide.s32 	%rd15, %r83, 32;
	add.s64 	%rd16, %rd1, %rd15;
	add.s64 	%rd5, %rd16, 8;
	ld.global.f32 	%f38, [%rd16+8];
	mul.f32 	%f14, %f38, 0f3F000000;
	setp.leu.f32 	%p26, %f37, %f14;
	@%p26 bra 	$L__BB2_16;
	st.global.f32 	[%rd3+-12], %f14;
$L__BB2_16:
	ld.global.f32 	%f39, [%rd5+4];
	mul.f32 	%f15, %f39, 0f3F000000;
	setp.leu.f32 	%p27, %f13, %f15;
	mov.u32 	%r89, %r7;
	mov.u32 	%r90, %r6;
	mov.u32 	%r91, %r5;
	@%p27 bra 	$L__BB2_18;
	st.global.f32 	[%rd3+-8], %f15;
$L__BB2_18:
	st.global.v2.u32 	[%rd2], {%r92, %r91};
	st.global.v2.u32 	[%rd2+8], {%r90, %r89};
	st.global.v2.u32 	[%rd2+16], {%r88, %r87};
	st.global.v2.u32 	[%rd2+24], {%r8, %r9};
	st.global.f32 	[%rd2+32], %f1;
	st.global.f64 	[%rd2+40], %fd1;
$L__BB2_19:
	ret;

}
	// .globl	_Z11regenKernelP12ResourceCellP17curandStateXORWOW
.visible .entry _Z11regenKernelP12ResourceCellP17curandStateXORWOW(
	.param .u64 .ptr .align 1 _Z11regenKernelP12ResourceCellP17curandStateXORWOW_param_0,
	.param .u64 .ptr .align 1 _Z11regenKernelP12ResourceCellP17curandStateXORWOW_param_1
)
{
	.reg .pred 	%p<6>;
	.reg .b32 	%r<31>;
	.reg .b32 	%f<33>;
	.reg .b64 	%rd<9>;
	.reg .b64 	%fd<2>;

	ld.param.u64 	%rd1, [_Z11regenKernelP12ResourceCellP17curandStateXORWOW_param_0];
	ld.param.u64 	%rd2, [_Z11regenKernelP12ResourceCellP17curandStateXORWOW_param_1];
	mov.u32 	%r2, %ctaid.x;
	mov.u32 	%r3, %ntid.x;
	mov.u32 	%r4, %tid.x;
	mad.lo.s32 	%r1, %r2, %r3, %r4;
	setp.gt.s32 	%p1, %r1, 1023;
	@%p1 bra 	$L__BB3_2;
	cvta.to.global.u64 	%rd3, %rd1;
	cvta.to.global.u64 	%rd4, %rd2;
	mul.wide.s32 	%rd5, %r1, 48;
	add.s64 	%rd6, %rd4, %rd5;
	mul.wide.s32 	%rd7, %r1, 32;
	add.s64 	%rd8, %rd3, %rd7;
	ld.global.v2.u32 	{%r5, %r6}, [%rd6];
	ld.global.v2.u32 	{%r7, %r8}, [%rd6+8];
	ld.global.v2.u32 	{%r9, %r10}, [%rd6+16];
	ld.global.v2.u32 	{%r11, %r12}, [%rd6+24];
	ld.global.f32 	%f1, [%rd6+32];
	ld.global.f64 	%fd1, [%rd6+40];
	ld.global.f32 	%f2, [%rd8];
	ld.global.f32 	%f3, [%rd8+8];
	ld.global.f32 	%f4, [%rd8+16];
	div.rn.f32 	%f5, %f2, %f3;
	mov.f32 	%f6, 0f3F800000;
	sub.f32 	%f7, %f6, %f5;
	mul.f32 	%f8, %f4, %f7;
	shr.u32 	%r13, %r6, 2;
	xor.b32  	%r14, %r13, %r6;
	shl.b32 	%r15, %r10, 4;
	shl.b32 	%r16, %r14, 1;
	xor.b32  	%r17, %r15, %r16;
	xor.b32  	%r18, %r17, %r10;
	xor.b32  	%r19, %r18, %r14;
	add.s32 	%r20, %r5, %r19;
	add.s32 	%r21, %r20, 362437;
	cvt.rn.f32.u32 	%f9, %r21;
	fma.rn.f32 	%f10, %f9, 0f2F800000, 0f2F000000;
	add.f32 	%f11, %f10, 0fBF000000;
	fma.rn.f32 	%f12, %f11, 0f3D4CCCCD, %f8;
	mul.f32 	%f13, %f2, 0f3C23D70A;
	add.f32 	%f14, %f2, %f12;
	sub.f32 	%f15, %f14, %f13;
	setp.lt.f32 	%p2, %f15, 0f00000000;
	selp.f32 	%f16, 0f00000000, %f15, %p2;
	setp.gt.f32 	%p3, %f16, %f3;
	selp.f32 	%f17, %f3, %f16, %p3;
	st.global.f32 	[%rd8], %f17;
	ld.global.f32 	%f18, [%rd8+4];
	ld.global.f32 	%f19, [%rd8+12];
	ld.global.f32 	%f20, [%rd8+20];
	div.rn.f32 	%f21, %f18, %f19;
	sub.f32 	%f22, %f6, %f21;
	mul.f32 	%f23, %f20, %f22;
	shr.u32 	%r22, %r7, 2;
	xor.b32  	%r23, %r22, %r7;
	shl.b32 	%r24, %r19, 4;
	shl.b32 	%r25, %r23, 1;
	xor.b32  	%r26, %r24, %r25;
	xor.b32  	%r27, %r26, %r19;
	xor.b32  	%r28, %r27, %r23;
	add.s32 	%r29, %r5, 724874;
	add.s32 	%r30, %r28, %r29;
	cvt.rn.f32.u32 	%f24, %r30;
	fma.rn.f32 	%f25, %f24, 0f2F800000, 0f2F000000;
	add.f32 	%f26, %f25, 0fBF000000;
	fma.rn.f32 	%f27, %f26, 0f3D4CCCCD, %f23;
	mul.f32 	%f28, %f18, 0f3C23D70A;
	add.f32 	%f29, %f18, %f27;
	sub.f32 	%f30, %f29, %f28;
	setp.lt.f32 	%p4, %f30, 0f00000000;
	selp.f32 	%f31, 0f00000000, %f30, %p4;
	setp.gt.f32 	%p5, %f31, %f19;
	selp.f32 	%f32, %f19, %f31, %p5;
	st.global.f32 	[%rd8+4], %f32;
	st.global.v2.u32 	[%rd6], {%r29, %r8};
	st.global.v2.u32 	[%rd6+8], {%r9, %r10};
	st.global.v2.u32 	[%rd6+16], {%r19, %r28};
	st.global.v2.u32 	[%rd6+24], {%r11, %r12};
	st.global.f32 	[%rd6+32], %f1;
	st.global.f64 	[%rd6+40], %fd1;
$L__BB3_2:
	ret;

}


// ===== COMPILED SASS (sm_100) =====

	.target	sm_100

	.elftype	@"ET_EXEC"


//--------------------- .note.nv.tkinfo           --------------------------
	.section	.note.nv.tkinfo,"",@"SHT_NOTE"
	.sectionflags	@"SHF_NOTE_NV_TKINFO"
	.tkinfo
        /*0018*/ 	.word	0x00000002
        /*0030*/ 	.string	""
        /*0030*/ 	.string	"ptxas"
        /*0030*/ 	.string	"Cuda compilation tools, release 13.0, V13.0.88"
        /*0030*/ 	.string	"Build cuda_13.0.r13.0/compiler.36424714_0"
        /*0030*/ 	.string	"-arch sm_100 -m 64 "



//--------------------- .note.nv.cuinfo           --------------------------
	.section	.note.nv.cuinfo,"",@"SHT_NOTE"
	.sectionflags	@"SHF_NOTE_NV_CUINFO"
        /*0018*/ 	.short	0x0002
        /*001a*/ 	.short	0x0064
        /*001c*/ 	.short	0x0082
	.zero		2


//--------------------- .nv.info                  --------------------------
	.section	.nv.info,"",@"SHT_CUDA_INFO"
	.align	4


	//----- nvinfo : EIATTR_REGCOUNT
	.align		4
        /*0000*/ 	.byte	0x04, 0x2f
        /*0002*/ 	.short	(.L_10 - .L_9)
	.align		4
.L_9:
        /*0004*/ 	.word	index@(_Z15initAgentKernelP5AgentP17curandStateXORWOWj)
        /*0008*/ 	.word	0x00000020


	//----- nvinfo : EIATTR_FRAME_SIZE
	.align		4
.L_10:
        /*000c*/ 	.byte	0x04, 0x11
        /*000e*/ 	.short	(.L_12 - .L_11)
	.align		4
.L_11:
        /*0010*/ 	.word	index@(_Z15initAgentKernelP5AgentP17curandStateXORWOWj)
        /*0014*/ 	.word	0x00000000


	//----- nvinfo : EIATTR_REGCOUNT
	.align		4
.L_12:
        /*0018*/ 	.byte	0x04, 0x2f
        /*001a*/ 	.short	(.L_14 - .L_13)
	.align		4
.L_13:
        /*001c*/ 	.word	index@(_Z18initResourceKernelP12ResourceCellP17curandStateXORWOWj)
        /*0020*/ 	.word	0x00000020


	//----- nvinfo : EIATTR_FRAME_SIZE
	.align		4
.L_14:
        /*0024*/ 	.byte	0x04, 0x11
        /*0026*/ 	.short	(.L_16 - .L_15)
	.align		4
.L_15:
        /*0028*/ 	.word	index@(_Z18initResourceKernelP12ResourceCellP17curandStateXORWOWj)
        /*002c*/ 	.word	0x00000000


	//----- nvinfo : EIATTR_REGCOUNT
	.align		4
.L_16:
        /*0030*/ 	.byte	0x04, 0x2f
        /*0032*/ 	.short	(.L_18 - .L_17)
	.align		4
.L_17:
        /*0034*/ 	.word	index@(_Z11agentKernelP5AgentP12ResourceCellP17curandStateXORWOW)
        /*0038*/ 	.word	0x0000001e


	//----- nvinfo : EIATTR_FRAME_SIZE
	.align		4
.L_18:
        /*003c*/ 	.byte	0x04, 0x11
        /*003e*/ 	.short	(.L_20 - .L_19)
	.align		4
.L_19:
        /*0040*/ 	.word	index@(_Z11agentKernelP5AgentP12ResourceCellP17curandStateXORWOW)
        /*0044*/ 	.word	0x00000000


	//----- nvinfo : EIATTR_REGCOUNT
	.align		4
.L_20:
        /*0048*/ 	.byte	0x04, 0x2f
        /*004a*/ 	.short	(.L_22 - .L_21)
	.align		4
.L_21:
        /*004c*/ 	.word	index@(_Z11regenKernelP12ResourceCellP17curandStateXORWOW)
        /*0050*/ 	.word	0x00000023


	//----- nvinfo : EIATTR_FRAME_SIZE
	.align		4
.L_22:
        /*0054*/ 	.byte	0x04, 0x11
        /*0056*/ 	.short	(.L_24 - .L_23)
	.align		4
.L_23:
        /*0058*/ 	.word	index@($__internal_0_$__cuda_sm3x_div_rn_noftz_f32_slowpath)
        /*005c*/ 	.word	0x00000000


	//----- nvinfo : EIATTR_FRAME_SIZE
	.align		4
.L_24:
        /*0060*/ 	.byte	0x04, 0x11
        /*0062*/ 	.short	(.L_26 - .L_25)
	.align		4
.L_25:
        /*0064*/ 	.word	index@(_Z11regenKernelP12ResourceCellP17curandStateXORWOW)
        /*0068*/ 	.word	0x00000000


	//----- nvinfo : EIATTR_MIN_STACK_SIZE
	.align		4
.L_26:
        /*006c*/ 	.byte	0x04, 0x12
        /*006e*/ 	.short	(.L_28 - .L_27)
	.align		4
.L_27:
        /*0070*/ 	.word	index@(_Z11regenKernelP12ResourceCellP17curandStateXORWOW)
        /*0074*/ 	.word	0x00000000


	//----- nvinfo : EIATTR_MIN_STACK_SIZE
	.align		4
.L_28:
        /*0078*/ 	.byte	0x04, 0x12
        /*007a*/ 	.short	(.L_30 - .L_29)
	.align		4
.L_29:
        /*007c*/ 	.word	index@(_Z11agentKernelP5AgentP12ResourceCellP17curandStateXORWOW)
        /*0080*/ 	.word	0x00000000


	//----- nvinfo : EIATTR_MIN_STACK_SIZE
	.align		4
.L_30:
        /*0084*/ 	.byte	0x04, 0x12
        /*0086*/ 	.short	(.L_32 - .L_31)
	.align		4
.L_31:
        /*0088*/ 	.word	index@(_Z18initResourceKernelP12ResourceCellP17curandStateXORWOWj)
        /*008c*/ 	.word	0x00000000


	//----- nvinfo : EIATTR_MIN_STACK_SIZE
	.align		4
.L_32:
        /*0090*/ 	.byte	0x04, 0x12
        /*0092*/ 	.short	(.L_34 - .L_33)
	.align		4
.L_33:
        /*0094*/ 	.word	index@(_Z15initAgentKernelP5AgentP17curandStateXORWOWj)
        /*0098*/ 	.word	0x00000000
.L_34:


//--------------------- .nv.compat                --------------------------
	.section	.nv.compat,"",@"SHT_CUDA_COMPAT_INFO"
	.align	4
        /*0000*/ 	.byte	0x02, 0x09, 0x00, 0x00, 0x02, 0x02, 0x01, 0x00, 0x02, 0x05, 0x05, 0x00, 0x03, 0x07, 0x01, 0x01
        /*0010*/ 	.byte	0x02, 0x03, 0x00, 0x00, 0x02, 0x06, 0x01, 0x00, 0x04, 0x0b, 0x08, 0x00, 0x01, 0x00, 0x00, 0x00
        /*0020*/ 	.byte	0x00, 0x00, 0x00, 0x00


//--------------------- .nv.info._Z11regenKernelP12ResourceCellP17curandStateXORWOW --------------------------
	.section	.nv.info._Z11regenKernelP12ResourceCellP17curandStateXORWOW,"",@"SHT_CUDA_INFO"
	.sectionflags	@""
	.align	4


	//----- nvinfo : EIATTR_CUDA_API_VERSION
	.align		4
        /*0000*/ 	.byte	0x04, 0x37
        /*0002*/ 	.short	(.L_36 - .L_35)
.L_35:
        /*0004*/ 	.word	0x00000082


	//----- nvinfo : EIATTR_KPARAM_INFO
	.align		4
.L_36:
        /*0008*/ 	.byte	0x04, 0x17
        /*000a*/ 	.short	(.L_38 - .L_37)
.L_37:
        /*000c*/ 	.word	0x00000000
        /*0010*/ 	.short	0x0001
        /*0012*/ 	.short	0x0008
        /*0014*/ 	.byte	0x00, 0xf5, 0x21, 0x00


	//----- nvinfo : EIATTR_KPARAM_INFO
	.align		4
.L_38:
        /*0018*/ 	.byte	0x04, 0x17
        /*001a*/ 	.short	(.L_40 - .L_39)
.L_39:
        /*001c*/ 	.word	0x00000000
        /*0020*/ 	.short	0x0000
        /*0022*/ 	.short	0x0000
        /*0024*/ 	.byte	0x00, 0xf5, 0x21, 0x00


	//----- nvinfo : EIATTR_SPARSE_MMA_MASK
	.align		4
.L_40:
        /*0028*/ 	.byte	0x03, 0x50
        /*002a*/ 	.short	0x0000


	//----- nvinfo : EIATTR_MAXREG_COUNT
	.align		4
        /*002c*/ 	.byte	0x03, 0x1b
        /*002e*/ 	.short	0x00ff


	//----- nvinfo : EIATTR_MERCURY_ISA_VERSION
	.align		4
        /*0030*/ 	.byte	0x03, 0x5f
        /*0032*/ 	.short	0x0101


	//----- nvinfo : EIATTR_VRC_CTA_INIT_COUNT
	.align		4
        /*0034*/ 	.byte	0x02, 0x4a
	.zero		1
	.zero		1


	//----- nvinfo : EIATTR_EXIT_INSTR_OFFSETS
	.align		4
        /*0038*/ 	.byte	0x04, 0x1c
        /*003a*/ 	.short	(.L_42 - .L_41)


	//   ....[0]....
.L_41:
        /*003c*/ 	.word	0x00000060


	//   ....[1]....
        /*0040*/ 	.word	0x00000640


	//----- nvinfo : EIATTR_CRS_STACK_SIZE
	.align		4
.L_42:
        /*0044*/ 	.byte	0x04, 0x1e
        /*0046*/ 	.short	(.L_44 - .L_43)
.L_43:
        /*0048*/ 	.word	0x00000000


	//----- nvinfo : EIATTR_CBANK_PARAM_SIZE
	.align		4
.L_44:
        /*004c*/ 	.byte	0x03, 0x19
        /*004e*/ 	.short	0x0010


	//----- nvinfo : EIATTR_PARAM_CBANK
	.align		4
        /*0050*/ 	.byte	0x04, 0x0a
        /*0052*/ 	.short	(.L_46 - .L_45)
	.align		4
.L_45:
        /*0054*/ 	.word	index@(.nv.constant0._Z11regenKernelP12ResourceCellP17curandStateXORWOW)
        /*0058*/ 	.short	0x0380
        /*005a*/ 	.short	0x0010


	//----- nvinfo : EIATTR_SW_WAR
	.align		4
.L_46:
        /*005c*/ 	.byte	0x04, 0x36
        /*005e*/ 	.short	(.L_48 - .L_47)
.L_47:
        /*0060*/ 	.word	0x00000008
.L_48:


//--------------------- .nv.info._Z11agentKernelP5AgentP12ResourceCellP17curandStateXORWOW --------------------------
	.section	.nv.info._Z11agentKernelP5AgentP12ResourceCellP17curandStateXORWOW,"",@"SHT_CUDA_INFO"
	.sectionflags	@""
	.align	4


	//----- nvinfo : EIATTR_CUDA_API_VERSION
	.align		4
        /*0000*/ 	.byte	0x04, 0x37
        /*0002*/ 	.short	(.L_50 - .L_49)
.L_49:
        /*0004*/ 	.word	0x00000082


	//----- nvinfo : EIATTR_KPARAM_INFO
	.align		4
.L_50:
        /*0008*/ 	.byte	0x04, 0x17
        /*000a*/ 	.short	(.L_52 - .L_51)
.L_51:
        /*000c*/ 	.word	0x00000000
        /*0010*/ 	.short	0x0002
        /*0012*/ 	.short	0x0010
        /*0014*/ 	.byte	0x00, 0xf5, 0x21, 0x00


	//----- nvinfo : EIATTR_KPARAM_INFO
	.align		4
.L_52:
        /*0018*/ 	.byte	0x04, 0x17
        /*001a*/ 	.short	(.L_54 - .L_53)
.L_53:
        /*001c*/ 	.word	0x00000000
        /*0020*/ 	.short	0x0001
        /*0022*/ 	.short	0x0008
        /*0024*/ 	.byte	0x00, 0xf5, 0x21, 0x00


	//----- nvinfo : EIATTR_KPARAM_INFO
	.align		4
.L_54:
        /*0028*/ 	.byte	0x04, 0x17
        /*002a*/ 	.short	(.L_56 - .L_55)
.L_55:
        /*002c*/ 	.word	0x00000000
        /*0030*/ 	.short	0x0000
        /*0032*/ 	.short	0x0000
        /*0034*/ 	.byte	0x00, 0xf5, 0x21, 0x00


	//----- nvinfo : EIATTR_SPARSE_MMA_MASK
	.align		4
.L_56:
        /*0038*/ 	.byte	0x03, 0x50
        /*003a*/ 	.short	0x0000


	//----- nvinfo : EIATTR_MAXREG_COUNT
	.align		4
        /*003c*/ 	.byte	0x03, 0x1b
        /*003e*/ 	.short	0x00ff


	//----- nvinfo : EIATTR_MERCURY_ISA_VERSION
	.align		4
        /*0040*/ 	.byte	0x03, 0x5f
        /*0042*/ 	.short	0x0101


	//----- nvinfo : EIATTR_UNUSED_LOAD_BYTE_OFFSET
	.align		4
        /*0044*/ 	.byte	0x04, 0x44
        /*0046*/ 	.short	(.L_58 - .L_57)


	//   ....[0]....
.L_57:
        /*0048*/ 	.word	0x00000190
        /*004c*/ 	.word	0x0000f0ff


	//   ....[1]....
        /*0050*/ 	.word	0x00000630
        /*0054*/ 	.word	0x0000f0ff


	//----- nvinfo : EIATTR_VRC_CTA_INIT_COUNT
	.align		4
.L_58:
        /*0058*/ 	.byte	0x02, 0x4a
	.zero		1
	.zero		1


	//----- nvinfo : EIATTR_EXIT_INSTR_OFFSETS
	.align		4
        /*005c*/ 	.byte	0x04, 0x1c
        /*005e*/ 	.short	(.L_60 - .L_59)


	//   ....[0]....
.L_59:
        /*0060*/ 	.word	0x00000060


	//   ....[1]....
        /*0064*/ 	.word	0x00000a30


	//----- nvinfo : EIATTR_CRS_STACK_SIZE
	.align		4
.L_60:
        /*0068*/ 	.byte	0x04, 0x1e
        /*006a*/ 	.short	(.L_62 - .L_61)
.L_61:
        /*006c*/ 	.word	0x00000000


	//----- nvinfo : EIATTR_CBANK_PARAM_SIZE
	.align		4
.L_62:
        /*0070*/ 	.byte	0x03, 0x19
        /*0072*/ 	.short	0x0018


	//----- nvinfo : EIATTR_PARAM_CBANK
	.align		4
        /*0074*/ 	.byte	0x04, 0x0a
        /*0076*/ 	.short	(.L_64 - .L_63)
	.align		4
.L_63:
        /*0078*/ 	.word	index@(.nv.constant0._Z11agentKernelP5AgentP12ResourceCellP17curandStateXORWOW)
        /*007c*/ 	.short	0x0380
        /*007e*/ 	.short	0x0018


	//----- nvinfo : EIATTR_SW_WAR
	.align		4
.L_64:
        /*0080*/ 	.byte	0x04, 0x36
        /*0082*/ 	.short	(.L_66 - .L_65)
.L_65:
        /*0084*/ 	.word	0x00000008
.L_66:


//--------------------- .nv.info._Z18initResourceKernelP12ResourceCellP17curandStateXORWOWj --------------------------
	.section	.nv.info._Z18initResourceKernelP12ResourceCellP17curandStateXORWOWj,"",@"SHT_CUDA_INFO"
	.sectionflags	@""
	.align	4


	//----- nvinfo : EIATTR_CUDA_API_VERSION
	.align		4
        /*0000*/ 	.byte	0x04, 0x37
        /*0002*/ 	.short	(.L_68 - .L_67)
.L_67:
        /*0004*/ 	.word	0x00000082


	//----- nvinfo : EIATTR_KPARAM_INFO
	.align		4
.L_68:
        /*0008*/ 	.byte	0x04, 0x17
        /*000a*/ 	.short	(.L_70 - .L_69)
.L_69:
        /*000c*/ 	.word	0x00000000
        /*0010*/ 	.short	0x0002
        /*0012*/ 	.short	0x0010
        /*0014*/ 	.byte	0x00, 0xf0, 0x11, 0x00


	//----- nvinfo : EIATTR_KPARAM_INFO
	.align		4
.L_70:
        /*0018*/ 	.byte	0x04, 0x17
        /*001a*/ 	.short	(.L_72 - .L_71)
.L_71:
        /*001c*/ 	.word	0x00000000
        /*0020*/ 	.short	0x0001
        /*0022*/ 	.short	0x0008
        /*0024*/ 	.byte	0x00, 0xf5, 0x21, 0x00


	//----- nvinfo : EIATTR_KPARAM_INFO
	.align		4
.L_72:
        /*0028*/ 	.byte	0x04, 0x17
        /*002a*/ 	.short	(.L_74 - .L_73)
.L_73:
        /*002c*/ 	.word	0x00000000
        /*0030*/ 	.short	0x0000
        /*0032*/ 	.short	0x0000
        /*0034*/ 	.byte	0x00, 0xf5, 0x21, 0x00


	//----- nvinfo : EIATTR_SPARSE_MMA_MASK
	.align		4
.L_74:
        /*0038*/ 	.byte	0x03, 0x50
        /*003a*/ 	.short	0x0000


	//----- nvinfo : EIATTR_MAXREG_COUNT
	.align		4
        /*003c*/ 	.byte	0x03, 0x1b
        /*003e*/ 	.short	0x00ff


	//----- nvinfo : EIATTR_MERCURY_ISA_VERSION
	.align		4
        /*0040*/ 	.byte	0x03, 0x5f
        /*0042*/ 	.short	0x0101


	//----- nvinfo : EIATTR_VRC_CTA_INIT_COUNT
	.align		4
        /*0044*/ 	.byte	0x02, 0x4a
	.zero		1
	.zero		1


	//----- nvinfo : EIATTR_EXIT_INSTR_OFFSETS
	.align		4
        /*0048*/ 	.byte	0x04, 0x1c
        /*004a*/ 	.short	(.L_76 - .L_75)


	//   ....[0]....
.L_75:
        /*004c*/ 	.word	0x00000060


	//   ....[1]....
        /*0050*/ 	.word	0x00001440


	//----- nvinfo : EIATTR_CRS_STACK_SIZE
	.align		4
.L_76:
        /*0054*/ 	.byte	0x04, 0x1e
        /*0056*/ 	.short	(.L_78 - .L_77)
.L_77:
        /*0058*/ 	.word	0x00000000


	//----- nvinfo : EIATTR_CBANK_PARAM_SIZE
	.align		4
.L_78:
        /*005c*/ 	.byte	0x03, 0x19
        /*005e*/ 	.short	0x0014


	//----- nvinfo : EIATTR_PARAM_CBANK
	.align		4
        /*0060*/ 	.byte	0x04, 0x0a
        /*0062*/ 	.short	(.L_80 - .L_79)
	.align		4
.L_79:
        /*0064*/ 	.word	index@(.nv.constant0._Z18initResourceKernelP12ResourceCellP17curandStateXORWOWj)
        /*0068*/ 	.short	0x0380
        /*006a*/ 	.short	0x0014


	//----- nvinfo : EIATTR_SW_WAR
	.align		4
.L_80:
        /*006c*/ 	.byte	0x04, 0x36
        /*006e*/ 	.short	(.L_82 - .L_81)
.L_81:
        /*0070*/ 	.word	0x00000008
.L_82:


//--------------------- .nv.info._Z15initAgentKernelP5AgentP17curandStateXORWOWj --------------------------
	.section	.nv.info._Z15initAgentKernelP5AgentP17curandStateXORWOWj,"",@"SHT_CUDA_INFO"
	.sectionflags	@""
	.align	4


	//----- nvinfo : EIATTR_CUDA_API_VERSION
	.align		4
        /*0000*/ 	.byte	0x04, 0x37
        /*0002*/ 	.short	(.L_84 - .L_83)
.L_83:
        /*0004*/ 	.word	0x00000082


	//----- nvinfo : EIATTR_KPARAM_INFO
	.align		4
.L_84:
        /*0008*/ 	.byte	0x04, 0x17
        /*000a*/ 	.short	(.L_86 - .L_85)
.L_85:
        /*000c*/ 	.word	0x00000000
        /*0010*/ 	.short	0x0002
        /*0012*/ 	.short	0x0010
        /*0014*/ 	.byte	0x00, 0xf0, 0x11, 0x00


	//----- nvinfo : EIATTR_KPARAM_INFO
	.align		4
.L_86:
        /*0018*/ 	.byte	0x04, 0x17
        /*001a*/ 	.short	(.L_88 - .L_87)
.L_87:
        /*001c*/ 	.word	0x00000000
        /*0020*/ 	.short	0x0001
        /*0022*/ 	.short	0x0008
        /*0024*/ 	.byte	0x00, 0xf5, 0x21, 0x00


	//----- nvinfo : EIATTR_KPARAM_INFO
	.align		4
.L_88:
        /*0028*/ 	.byte	0x04, 0x17
        /*002a*/ 	.short	(.L_90 - .L_89)
.L_89:
        /*002c*/ 	.word	0x00000000
        /*0030*/ 	.short	0x0000
        /*0032*/ 	.short	0x0000
        /*0034*/ 	.byte	0x00, 0xf5, 0x21, 0x00


	//----- nvinfo : EIATTR_SPARSE_MMA_MASK
	.align		4
.L_90:
        /*0038*/ 	.byte	0x03, 0x50
        /*003a*/ 	.short	0x0000


	//----- nvinfo : EIATTR_MAXREG_COUNT
	.align		4
        /*003c*/ 	.byte	0x03, 0x1b
        /*003e*/ 	.short	0x00ff


	//----- nvinfo : EIATTR_MERCURY_ISA_VERSION
	.align		4
        /*0040*/ 	.byte	0x03, 0x5f
        /*0042*/ 	.short	0x0101


	//----- nvinfo : EIATTR_VRC_CTA_INIT_COUNT
	.align		4
        /*0044*/ 	.byte	0x02, 0x4a
	.zero		1
	.zero		1


	//----- nvinfo : EIATTR_EXIT_INSTR_OFFSETS
	.align		4
        /*0048*/ 	.byte	0x04, 0x1c
        /*004a*/ 	.short	(.L_92 - .L_91)


	//   ....[0]....
.L_91:
        /*004c*/ 	.word	0x00000060


	//   ....[1]....
        /*0050*/ 	.word	0x00001320


	//----- nvinfo : EIATTR_CRS_STACK_SIZE
	.align		4
.L_92:
        /*0054*/ 	.byte	0x04, 0x1e
        /*0056*/ 	.short	(.L_94 - .L_93)
.L_93:
        /*0058*/ 	.word	0x00000000


	//----- nvinfo : EIATTR_CBANK_PARAM_SIZE
	.align		4
.L_94:
        /*005c*/ 	.byte	0x03, 0x19
        /*005e*/ 	.short	0x0014


	//----- nvinfo : EIATTR_PARAM_CBANK
	.align		4
        /*0060*/ 	.byte	0x04, 0x0a
        /*0062*/ 	.short	(.L_96 - .L_95)
	.align		4
.L_95:
        /*0064*/ 	.word	index@(.nv.constant0._Z15initAgentKernelP5AgentP17curandStateXORWOWj)
        /*0068*/ 	.short	0x0380
        /*006a*/ 	.short	0x0014


	//----- nvinfo : EIATTR_SW_WAR
	.align		4
.L_96:
        /*006c*/ 	.byte	0x04, 0x36
        /*006e*/ 	.short	(.L_98 - .L_97)
.L_97:
        /*0070*/ 	.word	0x00000008
.L_98:


//--------------------- .nv.callgraph             --------------------------
	.section	.nv.callgraph,"",@"SHT_CUDA_CALLGRAPH"
	.align	4
	.sectionentsize	8
	.align		4
        /*0000*/ 	.word	0x00000000
	.align		4
        /*0004*/ 	.word	0xffffffff
	.align		4
        /*0008*/ 	.word	0x00000000
	.align		4
        /*000c*/ 	.word	0xfffffffe
	.align		4
        /*0010*/ 	.word	0x00000000
	.align		4
        /*0014*/ 	.word	0xfffffffd
	.align		4
        /*0018*/ 	.word	0x00000000
	.align		4
        /*001c*/ 	.word	0xfffffffc


//--------------------- .nv.constant4             --------------------------
	.section	.nv.constant4,"a",@progbits
	.align	8
	.align		8
.nv.constant4:
        /*0000*/ 	.dword	precalc_xorwow_matrix
	.align		8
        /*0008*/ 	.dword	precalc_xorwow_offset_matrix
	.align		8
        /*0010*/ 	.dword	mrg32k3aM1
	.align		8
        /*0018*/ 	.dword	mrg32k3aM2
	.align		8
        /*0020*/ 	.dword	mrg32k3aM1SubSeq
	.align		8
        /*0028*/ 	.dword	mrg32k3aM2SubSeq
	.align		8
        /*0030*/ 	.dword	mrg32k3aM1Seq
	.align		8
        /*0038*/ 	.dword	mrg32k3aM2Seq


//--------------------- .nv.constant3             --------------------------
	.section	.nv.constant3,"a",@progbits
	.align	8
.nv.constant3:
	.type		__cr_lgamma_table,@object
	.size		__cr_lgamma_table,(.L_8 - __cr_lgamma_table)
__cr_lgamma_table:
        /*0000*/ 	.byte	0x00, 0x00, 0x00, 0x00, 0x00, 0x00, 0x00, 0x00, 0x00, 0x00, 0x00, 0x00, 0x00, 0x00, 0x00, 0x00
        /*0010*/ 	.byte	0xef, 0x39, 0xfa, 0xfe, 0x42, 0x2e, 0xe6, 0x3f, 0x02, 0x20, 0x2a, 0xfa, 0x0b, 0xab, 0xfc, 0x3f
        /*0020*/ 	.byte	0xf9, 0x2c, 0x92, 0x7c, 0xa7, 0x6c, 0x09, 0x40, 0xc9, 0x79, 0x44, 0x3c, 0x64, 0x26, 0x13, 0x40
        /*0030*/ 	.byte	0xca, 0x01, 0xcf, 0x3a, 0x27, 0x51, 0x1a, 0x40, 0x30, 0xcc, 0x2d, 0xf3, 0xe1, 0x0c, 0x21, 0x40
        /*0040*/ 	.byte	0x0d, 0xb7, 0xfc, 0x82, 0x8e, 0x35, 0x25, 0x40
.L_8:


//--------------------- .text._Z11regenKernelP12ResourceCellP17curandStateXORWOW --------------------------
	.section	.text._Z11regenKernelP12ResourceCellP17curandStateXORWOW,"ax",@progbits
	.align	128
        .global         _Z11regenKernelP12ResourceCellP17curandStateXORWOW
        .type           _Z11regenKernelP12ResourceCellP17curandStateXORWOW,@function
        .size           _Z11regenKernelP12ResourceCellP17curandStateXORWOW,(.L_x_50 - _Z11regenKernelP12ResourceCellP17curandStateXORWOW)
        .other          _Z11regenKernelP12ResourceCellP17curandStateXORWOW,@"STO_CUDA_ENTRY STV_DEFAULT"
_Z11regenKernelP12ResourceCellP17curandStateXORWOW:
.text._Z11regenKernelP12ResourceCellP17curandStateXORWOW:
[----:B------:R-:W-:Y:S01]  /*0000*/  LDC R1, c[0x0][0x37c] ;  /* 0x0000df00ff017b82 */ /* 0x000fe20000000800 */
[----:B------:R-:W0:Y:S07]  /*0010*/  S2R R0, SR_TID.X ;  /* 0x0000000000007919 */ /* 0x000e2e0000002100 */
[----:B------:R-:W0:Y:S08]  /*0020*/  S2UR UR4, SR_CTAID.X ;  /* 0x00000000000479c3 */ /* 0x000e300000002500 */
[----:B------:R-:W0:Y:S02]  /*0030*/  LDC R3, c[0x0][0x360] ;  /* 0x0000d800ff037b82 */ /* 0x000e240000000800 */
[----:B0-----:R-:W-:-:S05]  /*0040*/  IMAD R3, R3, UR4, R0 ;  /* 0x0000000403037c24 */ /* 0x001fca000f8e0200 */
[----:B------:R-:W-:-:S13]  /*0050*/  ISETP.GT.AND P0, PT, R3, 0x3ff, PT ;  /* 0x000003ff0300780c */ /* 0x000fda0003f04270 */
[----:B------:R-:W-:Y:S05]  /*0060*/  @P0 EXIT ;  /* 0x000000000000094d */ /* 0x000fea0003800000 */
[----:B------:R-:W0:Y:S01]  /*0070*/  LDC.64 R22, c[0x0][0x380] ;  /* 0x0000e000ff167b82 */ /* 0x000e220000000a00 */
[----:B------:R-:W1:Y:S07]  /*0080*/  LDCU.64 UR4, c[0x0][0x358] ;  /* 0x00006b00ff0477ac */ /* 0x000e6e0008000a00 */
[----:B------:R-:W2:Y:S01]  /*0090*/  LDC.64 R30, c[0x0][0x388] ;  /* 0x0000e200ff1e7b82 */ /* 0x000ea20000000a00 */
[----:B0-----:R-:W-:-:S05]  /*00a0*/  IMAD.WIDE R22, R3, 0x20, R22 ;  /* 0x0000002003167825 */ /* 0x001fca00078e0216 */
[----:B-1----:R-:W3:Y:S04]  /*00b0*/  LDG.E R25, desc[UR4][R22.64+0x8] ;  /* 0x0000080416197981 */ /* 0x002ee8000c1e1900 */
[----:B------:R-:W4:Y:S01]  /*00c0*/  LDG.E R2, desc[UR4][R22.64] ;  /* 0x0000000416027981 */ /* 0x000f22000c1e1900 */
[----:B--2---:R-:W-:-:S03]  /*00d0*/  IMAD.WIDE R30, R3, 0x30, R30 ;  /* 0x00000030031e7825 */ /* 0x004fc600078e021e */
[----:B------:R0:W5:Y:S04]  /*00e0*/  LDG.E R11, desc[UR4][R22.64+0x10] ;  /* 0x00001004160b7981 */ /* 0x000168000c1e1900 */
[----:B------:R0:W5:Y:S04]  /*00f0*/  LDG.E R4, desc[UR4][R30.64+0x20] ;  /* 0x000020041e047981 */ /* 0x000168000c1e1900 */
[----:B------:R0:W5:Y:S04]  /*0100*/  LDG.E.64 R20, desc[UR4][R30.64+0x28] ;  /* 0x000028041e147981 */ /* 0x000168000c1e1b00 */
[----:B------:R0:W5:Y:S04]  /*0110*/  LDG.E.64 R18, desc[UR4][R30.64] ;  /* 0x000000041e127981 */ /* 0x000168000c1e1b00 */
[----:B------:R0:W5:Y:S04]  /*0120*/  LDG.E.64 R16, desc[UR4][R30.64+0x8] ;  /* 0x000008041e107981 */ /* 0x000168000c1e1b00 */
[----:B------:R0:W5:Y:S04]  /*0130*/  LDG.E.64 R14, desc[UR4][R30.64+0x10] ;  /* 0x000010041e0e7981 */ /* 0x000168000c1e1b00 */
[----:B------:R0:W5:Y:S01]  /*0140*/  LDG.E.64 R12, desc[UR4][R30.64+0x18] ;  /* 0x000018041e0c7981 */ /* 0x000162000c1e1b00 */
[----:B------:R-:W-:Y:S01]  /*0150*/  BSSY.RECONVERGENT B0, `(.L_x_0) ;  /* 0x000000d000007945 */ /* 0x000fe20003800200 */
[----:B---3--:R-:W1:Y:S08]  /*0160*/  MUFU.RCP R0, R25 ;  /* 0x0000001900007308 */ /* 0x008e700000001000 */
[----:B----4-:R-:W2:Y:S01]  /*0170*/  FCHK P0, R2, R25 ;  /* 0x0000001902007302 */ /* 0x010ea20000000000 */
[----:B-1----:R-:W-:-:S04]  /*0180*/  FFMA R3, -R25, R0, 1 ;  /* 0x3f80000019037423 */ /* 0x002fc80000000100 */
[----:B------:R-:W-:-:S04]  /*0190*/  FFMA R3, R0, R3, R0 ;  /* 0x0000000300037223 */ /* 0x000fc80000000000 */
[----:B------:R-:W-:-:S04]  /*01a0*/  FFMA R0, R2, R3, RZ ;  /* 0x0000000302007223 */ /* 0x000fc800000000ff */
[----:B------:R-:W-:-:S04]  /*01b0*/  FFMA R5, -R25, R0, R2 ;  /* 0x0000000019057223 */ /* 0x000fc80000000102 */
[----:B------:R-:W-:Y:S01]  /*01c0*/  FFMA R3, R3, R5, R0 ;  /* 0x0000000503037223 */ /* 0x000fe20000000000 */
[----:B0-2---:R-:W-:Y:S06]  /*01d0*/  @!P0 BRA `(.L_x_1) ;  /* 0x0000000000108947 */ /* 0x005fec0003800000 */
[----:B------:R-:W-:Y:S01]  /*01e0*/  IMAD.MOV.U32 R0, RZ, RZ, R2 ;  /* 0x000000ffff007224 */ /* 0x000fe200078e0002 */
[----:B------:R-:W-:Y:S01]  /*01f0*/  MOV R24, 0x220 ;  /* 0x0000022000187802 */ /* 0x000fe20000000f00 */
[----:B------:R-:W-:-:S07]  /*0200*/  IMAD.MOV.U32 R5, RZ, RZ, R25 ;  /* 0x000000ffff057224 */ /* 0x000fce00078e0019 */
[----:B-----5:R-:W-:Y:S05]  /*0210*/  CALL.REL.NOINC `($__internal_0_$__cuda_sm3x_div_rn_noftz_f32_slowpath) ;  /* 0x00000004000c7944 */ /* 0x020fea0003c00000 */
.L_x_1:
[----:B------:R-:W-:Y:S05]  /*0220*/  BSYNC.RECONVERGENT B0 ;  /* 0x0000000000007941 */ /* 0x000fea0003800200 */
.L_x_0:
[----:B------:R-:W2:Y:S04]  /*0230*/  LDG.E R5, desc[UR4][R22.64+0xc] ;  /* 0x00000c0416057981 */ /* 0x000ea8000c1e1900 */
[----:B------:R-:W3:Y:S04]  /*0240*/  LDG.E R0, desc[UR4][R22.64+0x4] ;  /* 0x0000040416007981 */ /* 0x000ee8000c1e1900 */
[----:B------:R0:W5:Y:S02]  /*0250*/  LDG.E R6, desc[UR4][R22.64+0x14] ;  /* 0x0000140416067981 */ /* 0x000164000c1e1900 */
[----:B-----5:R-:W-:Y:S01]  /*0260*/  SHF.R.U32.HI R8, RZ, 0x2, R19 ;  /* 0x00000002ff087819 */ /* 0x020fe20000011613 */
[----:B------:R-:W-:Y:S01]  /*0270*/  IMAD.SHL.U32 R10, R15, 0x10, RZ ;  /* 0x000000100f0a7824 */ /* 0x000fe200078e00ff */
[----:B------:R-:W-:Y:S01]  /*0280*/  BSSY.RECONVERGENT B0, `(.L_x_2) ;  /* 0x000001f000007945 */ /* 0x000fe20003800200 */
[----:B------:R-:W-:Y:S01]  /*0290*/  IMAD.MOV.U32 R24, RZ, RZ, 0x2f800000 ;  /* 0x2f800000ff187424 */ /* 0x000fe200078e00ff */
[----:B------:R-:W-:-:S05]  /*02a0*/  LOP3.LUT R8, R8, R19, RZ, 0x3c, !PT ;  /* 0x0000001308087212 */ /* 0x000fca00078e3cff */
[----:B------:R-:W-:-:S05]  /*02b0*/  IMAD.SHL.U32 R7, R8, 0x2, RZ ;  /* 0x0000000208077824 */ /* 0x000fca00078e00ff */
[----:B------:R-:W-:Y:S01]  /*02c0*/  LOP3.LUT R7, R15, R10, R7, 0x96, !PT ;  /* 0x0000000a0f077212 */ /* 0x000fe200078e9607 */
[----:B------:R-:W-:-:S03]  /*02d0*/  FADD R10, -R3, 1 ;  /* 0x3f800000030a7421 */ /* 0x000fc60000000100 */
[----:B------:R-:W-:Y:S01]  /*02e0*/  LOP3.LUT R8, R7, R8, RZ, 0x3c, !PT ;  /* 0x0000000807087212 */ /* 0x000fe200078e3cff */
[----:B------:R-:W-:-:S03]  /*02f0*/  FMUL R10, R11, R10 ;  /* 0x0000000a0b0a7220 */ /* 0x000fc60000400000 */
[----:B------:R-:W-:-:S04]  /*0300*/  IADD3 R7, PT, PT, R18, 0x587c5, R8 ;  /* 0x000587c512077810 */ /* 0x000fc80007ffe008 */
[----:B------:R-:W-:-:S05]  /*0310*/  I2FP.F32.U32 R7, R7 ;  /* 0x0000000700077245 */ /* 0x000fca0000201000 */
[----:B------:R-:W-:-:S04]  /*0320*/  FFMA R7, R7, R24, 1.1641532182693481445e-10 ;  /* 0x2f00000007077423 */ /* 0x000fc80000000018 */
[----:B------:R-:W-:-:S04]  /*0330*/  FADD R7, R7, -0.5 ;  /* 0xbf00000007077421 */ /* 0x000fc80000000000 */
[----:B------:R-:W-:-:S04]  /*0340*/  FFMA R7, R7, 0.050000000745058059692, R10 ;  /* 0x3d4ccccd07077823 */ /* 0x000fc8000000000a */
[----:B------:R-:W-:-:S04]  /*0350*/  FADD R7, R2, R7 ;  /* 0x0000000702077221 */ /* 0x000fc80000000000 */
[----:B------:R-:W-:-:S05]  /*0360*/  FFMA R7, R2, -0.0099999997764825820923, R7 ;  /* 0xbc23d70a02077823 */ /* 0x000fca0000000007 */
[----:B------:R-:W-:-:S04]  /*0370*/  FSETP.GEU.AND P0, PT, R7, RZ, PT ;  /* 0x000000ff0700720b */ /* 0x000fc80003f0e000 */
[----:B------:R-:W-:-:S04]  /*0380*/  FSEL R2, R7, RZ, P0 ;  /* 0x000000ff07027208 */ /* 0x000fc80000000000 */
[----:B------:R-:W-:-:S04]  /*0390*/  FSETP.GT.AND P0, PT, R2, R25, PT ;  /* 0x000000190200720b */ /* 0x000fc80003f04000 */
[----:B------:R-:W-:-:S05]  /*03a0*/  FSEL R25, R25, R2, P0 ;  /* 0x0000000219197208 */ /* 0x000fca0000000000 */
[----:B------:R0:W-:Y:S01]  /*03b0*/  STG.E desc[UR4][R22.64], R25 ;  /* 0x0000001916007986 */ /* 0x0001e2000c101904 */
[----:B--2---:R-:W1:Y:S08]  /*03c0*/  MUFU.RCP R10, R5 ;  /* 0x00000005000a7308 */ /* 0x004e700000001000 */
[----:B---3--:R-:W2:Y:S01]  /*03d0*/  FCHK P0, R0, R5 ;  /* 0x0000000500007302 */ /* 0x008ea20000000000 */
[----:B-1----:R-:W-:-:S04]  /*03e0*/  FFMA R3, -R5, R10, 1 ;  /* 0x3f80000005037423 */ /* 0x002fc8000000010a */
[----:B------:R-:W-:-:S04]  /*03f0*/  FFMA R3, R10, R3, R10 ;  /* 0x000000030a037223 */ /* 0x000fc8000000000a */
[----:B------:R-:W-:-:S04]  /*0400*/  FFMA R2, R0, R3, RZ ;  /* 0x0000000300027223 */ /* 0x000fc800000000ff */
[----:B------:R-:W-:-:S04]  /*0410*/  FFMA R7, -R5, R2, R0 ;  /* 0x0000000205077223 */ /* 0x000fc80000000100 */
[----:B------:R-:W-:Y:S01]  /*0420*/  FFMA R2, R3, R7, R2 ;  /* 0x0000000703027223 */ /* 0x000fe20000000002 */
[----:B0-2---:R-:W-:Y:S06]  /*0430*/  @!P0 BRA `(.L_x_3) ;  /* 0x00000000000c8947 */ /* 0x005fec0003800000 */
[----:B------:R-:W-:-:S07]  /*0440*/  MOV R24, 0x460 ;  /* 0x0000046000187802 */ /* 0x000fce0000000f00 */
[----:B------:R-:W-:Y:S05]  /*0450*/  CALL.REL.NOINC `($__internal_0_$__cuda_sm3x_div_rn_noftz_f32_slowpath) ;  /* 0x00000000007c7944 */ /* 0x000fea0003c00000 */
[----:B------:R-:W-:-:S07]  /*0460*/  IMAD.MOV.U32 R2, RZ, RZ, R3 ;  /* 0x000000ffff027224 */ /* 0x000fce00078e0003 */
.L_x_3:
[----:B------:R-:W-:Y:S05]  /*0470*/  BSYNC.RECONVERGENT B0 ;  /* 0x0000000000007941 */ /* 0x000fea0003800200 */
.L_x_2:
[----:B------:R-:W-:Y:S01]  /*0480*/  SHF.R.U32.HI R3, RZ, 0x2, R16 ;  /* 0x00000002ff037819 */ /* 0x000fe20000011610 */
[----:B------:R-:W-:-:S03]  /*0490*/  IMAD.SHL.U32 R7, R8, 0x10, RZ ;  /* 0x0000001008077824 */ /* 0x000fc600078e00ff */
[----:B------:R-:W-:Y:S01]  /*04a0*/  LOP3.LUT R3, R3, R16, RZ, 0x3c, !PT ;  /* 0x0000001003037212 */ /* 0x000fe200078e3cff */
[----:B------:R-:W-:-:S04]  /*04b0*/  VIADD R16, R18, 0xb0f8a ;  /* 0x000b0f8a12107836 */ /* 0x000fc80000000000 */
[----:B------:R-:W-:-:S05]  /*04c0*/  IMAD.SHL.U32 R9, R3, 0x2, RZ ;  /* 0x0000000203097824 */ /* 0x000fca00078e00ff */
[----:B------:R-:W-:-:S04]  /*04d0*/  LOP3.LUT R10, R8, R7, R9, 0x96, !PT ;  /* 0x00000007080a7212 */ /* 0x000fc800078e9609 */
[----:B------:R-:W-:Y:S01]  /*04e0*/  LOP3.LUT R9, R10, R3, RZ, 0x3c, !PT ;  /* 0x000000030a097212 */ /* 0x000fe200078e3cff */
[----:B------:R-:W-:-:S04]  /*04f0*/  IMAD.MOV.U32 R10, RZ, RZ, 0x2f800000 ;  /* 0x2f800000ff0a7424 */ /* 0x000fc800078e00ff */
[----:B------:R-:W-:-:S05]  /*0500*/  IMAD.IADD R3, R9, 0x1, R16 ;  /* 0x0000000109037824 */ /* 0x000fca00078e0210 */
[----:B------:R-:W-:Y:S01]  /*0510*/  I2FP.F32.U32 R7, R3 ;  /* 0x0000000300077245 */ /* 0x000fe20000201000 */
[----:B------:R-:W-:-:S04]  /*0520*/  FADD R3, -R2, 1 ;  /* 0x3f80000002037421 */ /* 0x000fc80000000100 */
[----:B------:R-:W-:Y:S01]  /*0530*/  FFMA R7, R7, R10, 1.1641532182693481445e-10 ;  /* 0x2f00000007077423 */ /* 0x000fe2000000000a */
[----:B------:R-:W-:-:S03]  /*0540*/  FMUL R3, R6, R3 ;  /* 0x0000000306037220 */ /* 0x000fc60000400000 */
        /* <DEDUP_REMOVED lines=8> */
[----:B------:R-:W-:Y:S04]  /*05d0*/  STG.E desc[UR4][R22.64+0x4], R5 ;  /* 0x0000040516007986 */ /* 0x000fe8000c101904 */
[----:B------:R-:W-:Y:S04]  /*05e0*/  STG.E.64 desc[UR4][R30.64], R16 ;  /* 0x000000101e007986 */ /* 0x000fe8000c101b04 */
[----:B------:R-:W-:Y:S04]  /*05f0*/  STG.E.64 desc[UR4][R30.64+0x8], R14 ;  /* 0x0000080e1e007986 */ /* 0x000fe8000c101b04 */
[----:B------:R-:W-:Y:S04]  /*0600*/  STG.E.64 desc[UR4][R30.64+0x10], R8 ;  /* 0x000010081e007986 */ /* 0x000fe8000c101b04 */
[----:B------:R-:W-:Y:S04]  /*0610*/  STG.E.64 desc[UR4][R30.64+0x18], R12 ;  /* 0x0000180c1e007986 */ /* 0x000fe8000c101b04 */
[----:B------:R-:W-:Y:S04]  /*0620*/  STG.E.64 desc[UR4][R30.64+0x28], R20 ;  /* 0x000028141e007986 */ /* 0x000fe8000c101b04 */
[----:B------:R-:W-:Y:S01]  /*0630*/  STG.E desc[UR4][R30.64+0x20], R4 ;  /* 0x000020041e007986 */ /* 0x000fe2000c101904 */
[----:B------:R-:W-:Y:S05]  /*0640*/  EXIT ;  /* 0x000000000000794d */ /* 0x000fea0003800000 */
        .weak           $__internal_0_$__cuda_sm3x_div_rn_noftz_f32_slowpath
        .type           $__internal_0_$__cuda_sm3x_div_rn_noftz_f32_slowpath,@function
        .size           $__internal_0_$__cuda_sm3x_div_rn_noftz_f32_slowpath,(.L_x_50 - $__internal_0_$__cuda_sm3x_div_rn_noftz_f32_slowpath)
$__internal_0_$__cuda_sm3x_div_rn_noftz_f32_slowpath:
[--C-:B------:R-:W-:Y:S01]  /*0650*/  SHF.R.U32.HI R9, RZ, 0x17, R5.reuse ;  /* 0x00000017ff097819 */ /* 0x100fe20000011605 */
[----:B------:R-:W-:Y:S01]  /*0660*/  BSSY.RECONVERGENT B1, `(.L_x_4) ;  /* 0x0000064000017945 */ /* 0x000fe20003800200 */
[--C-:B------:R-:W-:Y:S01]  /*0670*/  SHF.R.U32.HI R28, RZ, 0x17, R0.reuse ;  /* 0x00000017ff1c7819 */ /* 0x100fe20000011600 */
[----:B------:R-:W-:Y:S01]  /*0680*/  IMAD.MOV.U32 R3, RZ, RZ, R0 ;  /* 0x000000ffff037224 */ /* 0x000fe200078e0000 */
[----:B------:R-:W-:Y:S01]  /*0690*/  LOP3.LUT R9, R9, 0xff, RZ, 0xc0, !PT ;  /* 0x000000ff09097812 */ /* 0x000fe200078ec0ff */
[----:B------:R-:W-:Y:S01]  /*06a0*/  IMAD.MOV.U32 R32, RZ, RZ, R5 ;  /* 0x000000ffff207224 */ /* 0x000fe200078e0005 */
[----:B------:R-:W-:-:S03]  /*06b0*/  LOP3.LUT R28, R28, 0xff, RZ, 0xc0, !PT ;  /* 0x000000ff1c1c7812 */ /* 0x000fc600078ec0ff */
[----:B------:R-:W-:Y:S02]  /*06c0*/  VIADD R26, R9, 0xffffffff ;  /* 0xffffffff091a7836 */ /* 0x000fe40000000000 */
[----:B------:R-:W-:-:S03]  /*06d0*/  VIADD R10, R28, 0xffffffff ;  /* 0xffffffff1c0a7836 */ /* 0x000fc60000000000 */
[----:B------:R-:W-:-:S04]  /*06e0*/  ISETP.GT.U32.AND P0, PT, R26, 0xfd, PT ;  /* 0x000000fd1a00780c */ /* 0x000fc80003f04070 */
[----:B------:R-:W-:-:S13]  /*06f0*/  ISETP.GT.U32.OR P0, PT, R10, 0xfd, P0 ;  /* 0x000000fd0a00780c */ /* 0x000fda0000704470 */
[----:B------:R-:W-:Y:S01]  /*0700*/  @!P0 MOV R7, RZ ;  /* 0x000000ff00078202 */ /* 0x000fe20000000f00 */
[----:B------:R-:W-:Y:S06]  /*0710*/  @!P0 BRA `(.L_x_5) ;  /* 0x00000000005c8947 */ /* 0x000fec0003800000 */
[----:B------:R-:W-:Y:S02]  /*0720*/  FSETP.GTU.FTZ.AND P0, PT, |R0|, +INF , PT ;  /* 0x7f8000000000780b */ /* 0x000fe40003f1c200 */
[----:B------:R-:W-:-:S04]  /*0730*/  FSETP.GTU.FTZ.AND P1, PT, |R5|, +INF , PT ;  /* 0x7f8000000500780b */ /* 0x000fc80003f3c200 */
[----:B------:R-:W-:-:S13]  /*0740*/  PLOP3.LUT P0, PT, P0, P1, PT, 0xf8, 0x8f ;  /* 0x00000000008f781c */ /* 0x000fda0000703f70 */
[----:B------:R-:W-:Y:S05]  /*0750*/  @P0 BRA `(.L_x_6) ;  /* 0x00000004004c0947 */ /* 0x000fea0003800000 */
[----:B------:R-:W-:-:S13]  /*0760*/  LOP3.LUT P0, RZ, R32, 0x7fffffff, R3, 0xc8, !PT ;  /* 0x7fffffff20ff7812 */ /* 0x000fda000780c803 */
[----:B------:R-:W-:Y:S05]  /*0770*/  @!P0 BRA `(.L_x_7) ;  /* 0x00000004003c8947 */ /* 0x000fea0003800000 */
[C---:B------:R-:W-:Y:S02]  /*0780*/  FSETP.NEU.FTZ.AND P2, PT, |R0|.reuse, +INF , PT ;  /* 0x7f8000000000780b */ /* 0x040fe40003f5d200 */
[----:B------:R-:W-:Y:S02]  /*0790*/  FSETP.NEU.FTZ.AND P1, PT, |R5|, +INF , PT ;  /* 0x7f8000000500780b */ /* 0x000fe40003f3d200 */
[----:B------:R-:W-:-:S11]  /*07a0*/  FSETP.NEU.FTZ.AND P0, PT, |R0|, +INF , PT ;  /* 0x7f8000000000780b */ /* 0x000fd60003f1d200 */
[----:B------:R-:W-:Y:S05]  /*07b0*/  @!P1 BRA !P2, `(.L_x_7) ;  /* 0x00000004002c9947 */ /* 0x000fea0005000000 */
[----:B------:R-:W-:-:S04]  /*07c0*/  LOP3.LUT P2, RZ, R3, 0x7fffffff, RZ, 0xc0, !PT ;  /* 0x7fffffff03ff7812 */ /* 0x000fc8000784c0ff */
[----:B------:R-:W-:-:S13]  /*07d0*/  PLOP3.LUT P1, PT, P1, P2, PT, 0x2f, 0xf2 ;  /* 0x0000000000f2781c */ /* 0x000fda0000f24577 */
[----:B------:R-:W-:Y:S05]  /*07e0*/  @P1 BRA `(.L_x_8) ;  /* 0x0000000400181947 */ /* 0x000fea0003800000 */
[----:B------:R-:W-:-:S04]  /*07f0*/  LOP3.LUT P1, RZ, R32, 0x7fffffff, RZ, 0xc0, !PT ;  /* 0x7fffffff20ff7812 */ /* 0x000fc8000782c0ff */
[----:B------:R-:W-:-:S13]  /*0800*/  PLOP3.LUT P0, PT, P0, P1, PT, 0x2f, 0xf2 ;  /* 0x0000000000f2781c */ /* 0x000fda0000702577 */
[----:B------:R-:W-:Y:S05]  /*0810*/  @P0 BRA `(.L_x_9) ;  /* 0x0000000400000947 */ /* 0x000fea0003800000 */
[----:B------:R-:W-:Y:S02]  /*0820*/  ISETP.GE.AND P0, PT, R10, RZ, PT ;  /* 0x000000ff0a00720c */ /* 0x000fe40003f06270 */
[----:B------:R-:W-:-:S11]  /*0830*/  ISETP.GE.AND P1, PT, R26, RZ, PT ;  /* 0x000000ff1a00720c */ /* 0x000fd60003f26270 */
[----:B------:R-:W-:Y:S02]  /*0840*/  @P0 IMAD.MOV.U32 R7, RZ, RZ, RZ ;  /* 0x000000ffff070224 */ /* 0x000fe400078e00ff */
[----:B------:R-:W-:Y:S01]  /*0850*/  @!P0 FFMA R3, R0, 1.84467440737095516160e+19, RZ ;  /* 0x5f80000000038823 */ /* 0x000fe200000000ff */
[----:B------:R-:W-:Y:S02]  /*0860*/  @!P0 IMAD.MOV.U32 R7, RZ, RZ, -0x40 ;  /* 0xffffffc0ff078424 */ /* 0x000fe400078e00ff */
[----:B------:R-:W-:Y:S02]  /*0870*/  @!P1 FFMA R32, R5, 1.84467440737095516160e+19, RZ ;  /* 0x5f80000005209823 */ /* 0x000fe400000000ff */
[----:B------:R-:W-:-:S07]  /*0880*/  @!P1 VIADD R7, R7, 0x40 ;  /* 0x0000004007079836 */ /* 0x000fce0000000000 */
.L_x_5:
[----:B------:R-:W-:Y:S01]  /*0890*/  LEA R27, R9, 0xc0800000, 0x17 ;  /* 0xc0800000091b7811 */ /* 0x000fe200078eb8ff */
[----:B------:R-:W-:Y:S01]  /*08a0*/  VIADD R28, R28, 0xffffff81 ;  /* 0xffffff811c1c7836 */ /* 0x000fe20000000000 */
[----:B------:R-:W-:Y:S03]  /*08b0*/  BSSY.RECONVERGENT B2, `(.L_x_10) ;  /* 0x0000035000027945 */ /* 0x000fe60003800200 */
[----:B------:R-:W-:Y:S02]  /*08c0*/  IMAD.IADD R32, R32, 0x1, -R27 ;  /* 0x0000000120207824 */ /* 0x000fe400078e0a1b */
[C---:B------:R-:W-:Y:S01]  /*08d0*/  IMAD R3, R28.reuse, -0x800000, R3 ;  /* 0xff8000001c037824 */ /* 0x040fe200078e0203 */
[----:B------:R-:W-:Y:S01]  /*08e0*/  IADD3 R28, PT, PT, R28, 0x7f, -R9 ;  /* 0x0000007f1c1c7810 */ /* 0x000fe20007ffe809 */
[----:B------:R-:W0:Y:S01]  /*08f0*/  MUFU.RCP R27, R32 ;  /* 0x00000020001b7308 */ /* 0x000e220000001000 */
[----:B------:R-:W-:-:S03]  /*0900*/  FADD.FTZ R26, -R32, -RZ ;  /* 0x800000ff201a7221 */ /* 0x000fc60000010100 */
[----:B------:R-:W-:Y:S02]  /*0910*/  IMAD.IADD R28, R28, 0x1, R7 ;  /* 0x000000011c1c7824 */ /* 0x000fe400078e0207 */
[----:B0-----:R-:W-:-:S04]  /*0920*/  FFMA R10, R27, R26, 1 ;  /* 0x3f8000001b0a7423 */ /* 0x001fc8000000001a */
[----:B------:R-:W-:-:S04]  /*0930*/  FFMA R10, R27, R10, R27 ;  /* 0x0000000a1b0a7223 */ /* 0x000fc8000000001b */
[----:B------:R-:W-:-:S04]  /*0940*/  FFMA R27, R3, R10, RZ ;  /* 0x0000000a031b7223 */ /* 0x000fc800000000ff */
[----:B------:R-:W-:-:S04]  /*0950*/  FFMA R29, R26, R27, R3 ;  /* 0x0000001b1a1d7223 */ /* 0x000fc80000000003 */
[----:B------:R-:W-:-:S04]  /*0960*/  FFMA R29, R10, R29, R27 ;  /* 0x0000001d0a1d7223 */ /* 0x000fc8000000001b */
[----:B------:R-:W-:-:S04]  /*0970*/  FFMA R26, R26, R29, R3 ;  /* 0x0000001d1a1a7223 */ /* 0x000fc80000000003 */
[----:B------:R-:W-:-:S05]  /*0980*/  FFMA R3, R10, R26, R29 ;  /* 0x0000001a0a037223 */ /* 0x000fca000000001d */
[----:B------:R-:W-:-:S04]  /*0990*/  SHF.R.U32.HI R9, RZ, 0x17, R3 ;  /* 0x00000017ff097819 */ /* 0x000fc80000011603 */
[----:B------:R-:W-:-:S05]  /*09a0*/  LOP3.LUT R7, R9, 0xff, RZ, 0xc0, !PT ;  /* 0x000000ff09077812 */ /* 0x000fca00078ec0ff */
[----:B------:R-:W-:-:S05]  /*09b0*/  IMAD.IADD R7, R7, 0x1, R28 ;  /* 0x0000000107077824 */ /* 0x000fca00078e021c */
[----:B------:R-:W-:-:S04]  /*09c0*/  IADD3 R9, PT, PT, R7, -0x1, RZ ;  /* 0xffffffff07097810 */ /* 0x000fc80007ffe0ff */
[----:B------:R-:W-:-:S13]  /*09d0*/  ISETP.GE.U32.AND P0, PT, R9, 0xfe, PT ;  /* 0x000000fe0900780c */ /* 0x000fda0003f06070 */
[----:B------:R-:W-:Y:S05]  /*09e0*/  @!P0 BRA `(.L_x_11) ;  /* 0x0000000000808947 */ /* 0x000fea0003800000 */
[----:B------:R-:W-:-:S13]  /*09f0*/  ISETP.GT.AND P0, PT, R7, 0xfe, PT ;  /* 0x000000fe0700780c */ /* 0x000fda0003f04270 */
[----:B------:R-:W-:Y:S05]  /*0a00*/  @P0 BRA `(.L_x_12) ;  /* 0x00000000006c0947 */ /* 0x000fea0003800000 */
[----:B------:R-:W-:-:S13]  /*0a10*/  ISETP.GE.AND P0, PT, R7, 0x1, PT ;  /* 0x000000010700780c */ /* 0x000fda0003f06270 */
[----:B------:R-:W-:Y:S05]  /*0a20*/  @P0 BRA `(.L_x_13) ;  /* 0x0000000000740947 */ /* 0x000fea0003800000 */
[----:B------:R-:W-:Y:S02]  /*0a30*/  ISETP.GE.AND P0, PT, R7, -0x18, PT ;  /* 0xffffffe80700780c */ /* 0x000fe40003f06270 */
[----:B------:R-:W-:-:S11]  /*0a40*/  LOP3.LUT R3, R3, 0x80000000, RZ, 0xc0, !PT ;  /* 0x8000000003037812 */ /* 0x000fd600078ec0ff */
[----:B------:R-:W-:Y:S05]  /*0a50*/  @!P0 BRA `(.L_x_13) ;  /* 0x0000000000688947 */ /* 0x000fea0003800000 */
[CCC-:B------:R-:W-:Y:S01]  /*0a60*/  FFMA.RZ R9, R10.reuse, R26.reuse, R29.reuse ;  /* 0x0000001a0a097223 */ /* 0x1c0fe2000000c01d */
[CCC-:B------:R-:W-:Y:S01]  /*0a70*/  FFMA.RP R27, R10.reuse, R26.reuse, R29.reuse ;  /* 0x0000001a0a1b7223 */ /* 0x1c0fe2000000801d */
[----:B------:R-:W-:Y:S01]  /*0a80*/  FFMA.RM R10, R10, R26, R29 ;  /* 0x0000001a0a0a7223 */ /* 0x000fe2000000401d */
[C---:B------:R-:W-:Y:S01]  /*0a90*/  VIADD R26, R7.reuse, 0x20 ;  /* 0x00000020071a7836 */ /* 0x040fe20000000000 */
[----:B------:R-:W-:Y:S02]  /*0aa0*/  ISETP.NE.AND P2, PT, R7, RZ, PT ;  /* 0x000000ff0700720c */ /* 0x000fe40003f45270 */
[----:B------:R-:W-:Y:S02]  /*0ab0*/  LOP3.LUT R9, R9, 0x7fffff, RZ, 0xc0, !PT ;  /* 0x007fffff09097812 */ /* 0x000fe400078ec0ff */
[----:B------:R-:W-:Y:S01]  /*0ac0*/  ISETP.NE.AND P1, PT, R7, RZ, PT ;  /* 0x000000ff0700720c */ /* 0x000fe20003f25270 */
[----:B------:R-:W-:Y:S01]  /*0ad0*/  IMAD.MOV R7, RZ, RZ, -R7 ;  /* 0x000000ffff077224 */ /* 0x000fe200078e0a07 */
[----:B------:R-:W-:-:S02]  /*0ae0*/  LOP3.LUT R9, R9, 0x800000, RZ, 0xfc, !PT ;  /* 0x0080000009097812 */ /* 0x000fc400078efcff */
[----:B------:R-:W-:Y:S02]  /*0af0*/  FSETP.NEU.FTZ.AND P0, PT, R27, R10, PT ;  /* 0x0000000a1b00720b */ /* 0x000fe40003f1d000 */
[----:B------:R-:W-:Y:S02]  /*0b00*/  SHF.L.U32 R26, R9, R26, RZ ;  /* 0x0000001a091a7219 */ /* 0x000fe400000006ff */
[----:B------:R-:W-:Y:S02]  /*0b10*/  SEL R10, R7, RZ, P2 ;  /* 0x000000ff070a7207 */ /* 0x000fe40001000000 */
[----:B------:R-:W-:Y:S02]  /*0b20*/  ISETP.NE.AND P1, PT, R26, RZ, P1 ;  /* 0x000000ff1a00720c */ /* 0x000fe40000f25270 */
[----:B------:R-:W-:Y:S02]  /*0b30*/  SHF.R.U32.HI R10, RZ, R10, R9 ;  /* 0x0000000aff0a7219 */ /* 0x000fe40000011609 */
[----:B------:R-:W-:-:S02]  /*0b40*/  PLOP3.LUT P0, PT, P0, P1, PT, 0xf8, 0x8f ;  /* 0x00000000008f781c */ /* 0x000fc40000703f70 */
[----:B------:R-:W-:Y:S02]  /*0b50*/  SHF.R.U32.HI R26, RZ, 0x1, R10 ;  /* 0x00000001ff1a7819 */ /* 0x000fe4000001160a */
[----:B------:R-:W-:-:S04]  /*0b60*/  SEL R7, RZ, 0x1, !P0 ;  /* 0x00000001ff077807 */ /* 0x000fc80004000000 */
[----:B------:R-:W-:-:S04]  /*0b70*/  LOP3.LUT R7, R7, 0x1, R26, 0xf8, !PT ;  /* 0x0000000107077812 */ /* 0x000fc800078ef81a */
[----:B------:R-:W-:-:S05]  /*0b80*/  LOP3.LUT R7, R7, R10, RZ, 0xc0, !PT ;  /* 0x0000000a07077212 */ /* 0x000fca00078ec0ff */
[----:B------:R-:W-:-:S05]  /*0b90*/  IMAD.IADD R26, R26, 0x1, R7 ;  /* 0x000000011a1a7824 */ /* 0x000fca00078e0207 */
[----:B------:R-:W-:Y:S01]  /*0ba0*/  LOP3.LUT R3, R26, R3, RZ, 0xfc, !PT ;  /* 0x000000031a037212 */ /* 0x000fe200078efcff */
[----:B------:R-:W-:Y:S06]  /*0bb0*/  BRA `(.L_x_13) ;  /* 0x0000000000107947 */ /* 0x000fec0003800000 */
.L_x_12:
[----:B------:R-:W-:-:S04]  /*0bc0*/  LOP3.LUT R3, R3, 0x80000000, RZ, 0xc0, !PT ;  /* 0x8000000003037812 */ /* 0x000fc800078ec0ff */
[----:B------:R-:W-:Y:S01]  /*0bd0*/  LOP3.LUT R3, R3, 0x7f800000, RZ, 0xfc, !PT ;  /* 0x7f80000003037812 */ /* 0x000fe200078efcff */
[----:B------:R-:W-:Y:S06]  /*0be0*/  BRA `(.L_x_13) ;  /* 0x0000000000047947 */ /* 0x000fec0003800000 */
.L_x_11:
[----:B------:R-:W-:-:S07]  /*0bf0*/  IMAD R3, R28, 0x800000, R3 ;  /* 0x008000001c037824 */ /* 0x000fce00078e0203 */
.L_x_13:
[----:B------:R-:W-:Y:S05]  /*0c00*/  BSYNC.RECONVERGENT B2 ;  /* 0x0000000000027941 */ /* 0x000fea0003800200 */
.L_x_10:
[----:B------:R-:W-:Y:S05]  /*0c10*/  BRA `(.L_x_14) ;  /* 0x0000000000207947 */ /* 0x000fea0003800000 */
.L_x_9:
[----:B------:R-:W-:-:S04]  /*0c20*/  LOP3.LUT R3, R32, 0x80000000, R3, 0x48, !PT ;  /* 0x8000000020037812 */ /* 0x000fc800078e4803 */
[----:B------:R-:W-:Y:S01]  /*0c30*/  LOP3.LUT R3, R3, 0x7f800000, RZ, 0xfc, !PT ;  /* 0x7f80000003037812 */ /* 0x000fe200078efcff */
[----:B------:R-:W-:Y:S06]  /*0c40*/  BRA `(.L_x_14) ;  /* 0x0000000000147947 */ /* 0x000fec0003800000 */
.L_x_8:
[----:B------:R-:W-:Y:S01]  /*0c50*/  LOP3.LUT R3, R32, 0x80000000, R3, 0x48, !PT ;  /* 0x8000000020037812 */ /* 0x000fe200078e4803 */
[----:B------:R-:W-:Y:S06]  /*0c60*/  BRA `(.L_x_14) ;  /* 0x00000000000c7947 */ /* 0x000fec0003800000 */
.L_x_7:
[----:B------:R-:W0:Y:S01]  /*0c70*/  MUFU.RSQ R3, -QNAN ;  /* 0xffc0000000037908 */ /* 0x000e220000001400 */
[----:B------:R-:W-:Y:S05]  /*0c80*/  BRA `(.L_x_14) ;  /* 0x0000000000047947 */ /* 0x000fea0003800000 */
.L_x_6:
[----:B------:R-:W-:-:S07]  /*0c90*/  FADD.FTZ R3, R0, R5 ;  /* 0x0000000500037221 */ /* 0x000fce0000010000 */
.L_x_14:
[----:B------:R-:W-:Y:S05]  /*0ca0*/  BSYNC.RECONVERGENT B1 ;  /* 0x0000000000017941 */ /* 0x000fea0003800200 */
.L_x_4:
[----:B------:R-:W-:Y:S02]  /*0cb0*/  IMAD.MOV.U32 R26, RZ, RZ, R24 ;  /* 0x000000ffff1a7224 */ /* 0x000fe400078e0018 */
[----:B------:R-:W-:-:S04]  /*0cc0*/  IMAD.MOV.U32 R27, RZ, RZ, 0x0 ;  /* 0x00000000ff1b7424 */ /* 0x000fc800078e00ff */
[----:B0-----:R-:W-:Y:S05]  /*0cd0*/  RET.REL.NODEC R26 `(_Z11regenKernelP12ResourceCellP17curandStateXORWOW) ;  /* 0xfffffff01ac87950 */ /* 0x001fea0003c3ffff */
.L_x_15:
[----:B------:R-:W-:-:S00]  /*0ce0*/  BRA `(.L_x_15) ;  /* 0xfffffffc00fc7947 */ /* 0x000fc0000383ffff */
[----:B------:R-:W-:-:S00]  /*0cf0*/  NOP ;  /* 0x0000000000007918 */ /* 0x000fc00000000000 */
        /* <DEDUP_REMOVED lines=8> */
.L_x_50:


//--------------------- .text._Z11agentKernelP5AgentP12ResourceCellP17curandStateXORWOW --------------------------
	.section	.text._Z11agentKernelP5AgentP12ResourceCellP17curandStateXORWOW,"ax",@progbits
	.align	128
        .global         _Z11agentKernelP5AgentP12ResourceCellP17curandStateXORWOW
        .type           _Z11agentKernelP5AgentP12ResourceCellP17curandStateXORWOW,@function
        .size           _Z11agentKernelP5AgentP12ResourceCellP17curandStateXORWOW,(.L_x_52 - _Z11agentKernelP5AgentP12ResourceCellP17curandStateXORWOW)
        .other          _Z11agentKernelP5AgentP12ResourceCellP17curandStateXORWOW,@"STO_CUDA_ENTRY STV_DEFAULT"
_Z11agentKernelP5AgentP12ResourceCellP17curandStateXORWOW:
.text._Z11agentKernelP5AgentP12ResourceCellP17curandStateXORWOW:
        /* <DEDUP_REMOVED lines=11> */
[----:B-1----:R-:W3:Y:S01]  /*00b0*/  LDG.E R0, desc[UR4][R18.64+0x18] ;  /* 0x0000180412007981 */ /* 0x002ee2000c1e1900 */
[----:B--2---:R-:W-:-:S05]  /*00c0*/  IMAD.WIDE R16, R3, 0x30, R16 ;  /* 0x0000003003107825 */ /* 0x004fca00078e0210 */
[----:B------:R-:W2:Y:S04]  /*00d0*/  LDG.E.64 R14, desc[UR4][R16.64+0x8] ;  /* 0x00000804100e7981 */ /* 0x000ea8000c1e1b00 */
[----:B------:R-:W4:Y:S04]  /*00e0*/  LDG.E.64 R12, desc[UR4][R16.64+0x10] ;  /* 0x00001004100c7981 */ /* 0x000f28000c1e1b00 */
[----:B------:R0:W5:Y:S04]  /*00f0*/  LDG.E R23, desc[UR4][R16.64+0x20] ;  /* 0x0000200410177981 */ /* 0x000168000c1e1900 */
[----:B------:R0:W5:Y:S04]  /*0100*/  LDG.E.64 R10, desc[UR4][R16.64+0x28] ;  /* 0x00002804100a7981 */ /* 0x000168000c1e1b00 */
[----:B------:R0:W5:Y:S04]  /*0110*/  LDG.E.64 R8, desc[UR4][R16.64] ;  /* 0x0000000410087981 */ /* 0x000168000c1e1b00 */
[----:B------:R0:W5:Y:S01]  /*0120*/  LDG.E.64 R2, desc[UR4][R16.64+0x18] ;  /* 0x0000180410027981 */ /* 0x000162000c1e1b00 */
[----:B------:R-:W-:Y:S01]  /*0130*/  BSSY B0, `(.L_x_16) ;  /* 0x0000088000007945 */ /* 0x000fe20003800000 */
[----:B---3--:R-:W-:Y:S01]  /*0140*/  ISETP.NE.AND P0, PT, R0, RZ, PT ;  /* 0x000000ff0000720c */ /* 0x008fe20003f05270 */
[----:B--2---:R-:W-:-:S02]  /*0150*/  IMAD.MOV.U32 R27, RZ, RZ, R15 ;  /* 0x000000ffff1b7224 */ /* 0x004fc400078e000f */
[----:B----4-:R-:W-:Y:S02]  /*0160*/  IMAD.MOV.U32 R25, RZ, RZ, R13 ;  /* 0x000000ffff197224 */ /* 0x010fe400078e000d */
[----:B------:R-:W-:-:S08]  /*0170*/  IMAD.MOV.U32 R24, RZ, RZ, R12 ;  /* 0x000000ffff187224 */ /* 0x000fd000078e000c */
[----:B0-----:R-:W-:Y:S05]  /*0180*/  @!P0 BRA `(.L_x_17) ;  /* 0x0000000800088947 */ /* 0x001fea0003800000 */
[----:B------:R-:W2:Y:S01]  /*0190*/  LDG.E.128 R4, desc[UR4][R18.64] ;  /* 0x0000000412047981 */ /* 0x000ea2000c1e1d00 */
[----:B------:R-:W0:Y:S01]  /*01a0*/  LDC.64 R20, c[0x0][0x388] ;  /* 0x0000e200ff147b82 */ /* 0x000e220000000a00 */
[----:B--2---:R-:W-:-:S04]  /*01b0*/  IMAD R5, R5, 0x20, R4 ;  /* 0x0000002005057824 */ /* 0x004fc800078e0204 */
[----:B0-----:R-:W-:-:S05]  /*01c0*/  IMAD.WIDE R4, R5, 0x20, R20 ;  /* 0x0000002005047825 */ /* 0x001fca00078e0214 */
[----:B------:R-:W2:Y:S02]  /*01d0*/  LDG.E R24, desc[UR4][R4.64] ;  /* 0x0000000404187981 */ /* 0x000ea4000c1e1900 */
[C---:B--2---:R-:W-:Y:S01]  /*01e0*/  FADD R25, -R7.reuse, R24 ;  /* 0x0000001807197221 */ /* 0x044fe20000000100 */
[----:B------:R-:W-:-:S04]  /*01f0*/  FSETP.GT.AND P0, PT, R7, R24, PT ;  /* 0x000000180700720b */ /* 0x000fc80003f04000 */
[----:B------:R-:W-:-:S06]  /*0200*/  FSEL R25, R25, RZ, !P0 ;  /* 0x000000ff19197208 */ /* 0x000fcc0004000000 */
[----:B------:R-:W2:Y:S01]  /*0210*/  ATOMG.E.CAS.STRONG.GPU PT, R25, [R4], R24, R25 ;  /* 0x00000018041973a9 */ /* 0x000ea200001ee119 */
[----:B------:R-:W-:Y:S01]  /*0220*/  BSSY B1, `(.L_x_18) ;  /* 0x0000011000017945 */ /* 0x000fe20003800000 */
[----:B------:R-:W-:Y:S02]  /*0230*/  FSEL R6, R24, R7, P0 ;  /* 0x0000000718067208 */ /* 0x000fe40000000000 */
[----:B--2---:R-:W-:-:S13]  /*0240*/  ISETP.NE.AND P1, PT, R25, R24, PT ;  /* 0x000000181900720c */ /* 0x004fda0003f25270 */
[----:B------:R-:W-:Y:S05]  /*0250*/  @!P1 BRA `(.L_x_19) ;  /* 0x0000000000349947 */ /* 0x000fea0003800000 */
[----:B------:R-:W-:Y:S01]  /*0260*/  BSSY B2, `(.L_x_20) ;  /* 0x000000b000027945 */ /* 0x000fe20003800000 */
[----:B------:R-:W-:-:S07]  /*0270*/  IMAD.MOV.U32 R24, RZ, RZ, R25 ;  /* 0x000000ffff187224 */ /* 0x000fce00078e0019 */
.L_x_21:
[C---:B------:R-:W-:Y:S01]  /*0280*/  FADD R25, -R7.reuse, R24 ;  /* 0x0000001807197221 */ /* 0x040fe20000000100 */
[----:B------:R-:W-:Y:S01]  /*0290*/  FSETP.GT.AND P0, PT, R7, R24, PT ;  /* 0x000000180700720b */ /* 0x000fe20003f04000 */
[----:B------:R-:W-:Y:S05]  /*02a0*/  YIELD ;  /* 0x0000000000007946 */ /* 0x000fea0003800000 */
[----:B------:R-:W-:-:S06]  /*02b0*/  FSEL R25, R25, RZ, !P0 ;  /* 0x000000ff19197208 */ /* 0x000fcc0004000000 */
[----:B------:R-:W2:Y:S01]  /*02c0*/  ATOMG.E.CAS.STRONG.GPU PT, R25, [R4], R24, R25 ;  /* 0x00000018041973a9 */ /* 0x000ea200001ee119 */
[----:B------:R-:W-:Y:S01]  /*02d0*/  IMAD.MOV.U32 R6, RZ, RZ, R24 ;  /* 0x000000ffff067224 */ /* 0x000fe200078e0018 */
[----:B--2---:R-:W-:Y:S01]  /*02e0*/  ISETP.NE.AND P1, PT, R25, R24, PT ;  /* 0x000000181900720c */ /* 0x004fe20003f25270 */
[----:B------:R-:W-:-:S12]  /*02f0*/  IMAD.MOV.U32 R24, RZ, RZ, R25 ;  /* 0x000000ffff187224 */ /* 0x000fd800078e0019 */
[----:B------:R-:W-:Y:S05]  /*0300*/  @P1 BRA `(.L_x_21) ;  /* 0xfffffffc00dc1947 */ /* 0x000fea000383ffff */
[----:B------:R-:W-:Y:S05]  /*0310*/  BSYNC B2 ;  /* 0x0000000000027941 */ /* 0x000fea0003800000 */
.L_x_20:
[----:B------:R-:W-:-:S07]  /*0320*/  FSEL R6, R6, R7, P0 ;  /* 0x0000000706067208 */ /* 0x000fce0000000000 */
.L_x_19:
[----:B------:R-:W-:Y:S05]  /*0330*/  BSYNC B1 ;  /* 0x0000000000017941 */ /* 0x000fea0003800000 */
.L_x_18:
[----:B------:R-:W2:Y:S04]  /*0340*/  LDG.E R7, desc[UR4][R18.64+0x14] ;  /* 0x0000140412077981 */ /* 0x000ea8000c1e1900 */
[----:B------:R0:W5:Y:S01]  /*0350*/  LDG.E R22, desc[UR4][R18.64+0xc] ;  /* 0x00000c0412167981 */ /* 0x000162000c1e1900 */
[----:B--2---:R-:W-:-:S03]  /*0360*/  FADD R27, R7, R6 ;  /* 0x00000006071b7221 */ /* 0x004fc60000000000 */
[----:B------:R-:W2:Y:S04]  /*0370*/  LDG.E R7, desc[UR4][R18.64+0x10] ;  /* 0x0000100412077981 */ /* 0x000ea8000c1e1900 */
[----:B------:R0:W-:Y:S04]  /*0380*/  STG.E desc[UR4][R18.64+0x14], R27 ;  /* 0x0000141b12007986 */ /* 0x0001e8000c101904 */
[----:B------:R-:W2:Y:S02]  /*0390*/  LDG.E R24, desc[UR4][R4.64+0x4] ;  /* 0x0000040404187981 */ /* 0x000ea4000c1e1900 */
[C---:B--2---:R-:W-:Y:S01]  /*03a0*/  FADD R25, -R7.reuse, R24 ;  /* 0x0000001807197221 */ /* 0x044fe20000000100 */
[----:B------:R-:W-:-:S04]  /*03b0*/  FSETP.GT.AND P0, PT, R7, R24, PT ;  /* 0x000000180700720b */ /* 0x000fc80003f04000 */
[----:B------:R-:W-:-:S06]  /*03c0*/  FSEL R25, R25, RZ, !P0 ;  /* 0x000000ff19197208 */ /* 0x000fcc0004000000 */
[----:B------:R-:W2:Y:S01]  /*03d0*/  ATOMG.E.CAS.STRONG.GPU PT, R25, [R4+0x4], R24, R25 ;  /* 0x00000418041973a9 */ /* 0x000ea200001ee119 */
[----:B------:R-:W-:Y:S01]  /*03e0*/  BSSY B1, `(.L_x_22) ;  /* 0x0000011000017945 */ /* 0x000fe20003800000 */
[----:B------:R-:W-:Y:S02]  /*03f0*/  FSEL R26, R24, R7, P0 ;  /* 0x00000007181a7208 */ /* 0x000fe40000000000 */
[----:B--2---:R-:W-:-:S13]  /*0400*/  ISETP.NE.AND P1, PT, R25, R24, PT ;  /* 0x000000181900720c */ /* 0x004fda0003f25270 */
[----:B0-----:R-:W-:Y:S05]  /*0410*/  @!P1 BRA `(.L_x_23) ;  /* 0x0000000000349947 */ /* 0x001fea0003800000 */
[----:B------:R-:W-:Y:S01]  /*0420*/  BSSY B2, `(.L_x_24) ;  /* 0x000000b000027945 */ /* 0x000fe20003800000 */
[----:B------:R-:W-:-:S07]  /*0430*/  IMAD.MOV.U32 R24, RZ, RZ, R25 ;  /* 0x000000ffff187224 */ /* 0x000fce00078e0019 */
.L_x_25:
[C---:B------:R-:W-:Y:S01]  /*0440*/  FADD R25, -R7.reuse, R24 ;  /* 0x0000001807197221 */ /* 0x040fe20000000100 */
[----:B------:R-:W-:Y:S01]  /*0450*/  FSETP.GT.AND P0, PT, R7, R24, PT ;  /* 0x000000180700720b */ /* 0x000fe20003f04000 */
[----:B------:R-:W-:Y:S05]  /*0460*/  YIELD ;  /* 0x0000000000007946 */ /* 0x000fea0003800000 */
[----:B------:R-:W-:-:S06]  /*0470*/  FSEL R25, R25, RZ, !P0 ;  /* 0x000000ff19197208 */ /* 0x000fcc0004000000 */
[----:B------:R-:W2:Y:S01]  /*0480*/  ATOMG.E.CAS.STRONG.GPU PT, R25, [R4+0x4], R24, R25 ;  /* 0x00000418041973a9 */ /* 0x000ea200001ee119 */
[----:B------:R-:W-:Y:S01]  /*0490*/  IMAD.MOV.U32 R26, RZ, RZ, R24 ;  /* 0x000000ffff1a7224 */ /* 0x000fe200078e0018 */
[----:B--2---:R-:W-:Y:S01]  /*04a0*/  ISETP.NE.AND P1, PT, R25, R24, PT ;  /* 0x000000181900720c */ /* 0x004fe20003f25270 */
[----:B------:R-:W-:-:S12]  /*04b0*/  IMAD.MOV.U32 R24, RZ, RZ, R25 ;  /* 0x000000ffff187224 */ /* 0x000fd800078e0019 */
[----:B------:R-:W-:Y:S05]  /*04c0*/  @P1 BRA `(.L_x_25) ;  /* 0xfffffffc00dc1947 */ /* 0x000fea000383ffff */
[----:B------:R-:W-:Y:S05]  /*04d0*/  BSYNC B2 ;  /* 0x0000000000027941 */ /* 0x000fea0003800000 */
.L_x_24:
[----:B------:R-:W-:-:S07]  /*04e0*/  FSEL R26, R26, R7, P0 ;  /* 0x000000071a1a7208 */ /* 0x000fce0000000000 */
.L_x_23:
[----:B------:R-:W-:Y:S05]  /*04f0*/  BSYNC B1 ;  /* 0x0000000000017941 */ /* 0x000fea0003800000 */
.L_x_22:
[----:B------:R-:W2:Y:S04]  /*0500*/  LDG.E R5, desc[UR4][R18.64+0x14] ;  /* 0x0000140412057981 */ /* 0x000ea8000c1e1900 */
[----:B------:R-:W3:Y:S01]  /*0510*/  LDG.E R0, desc[UR4][R18.64+0x10] ;  /* 0x0000100412007981 */ /* 0x000ee2000c1e1900 */
[----:B------:R-:W-:Y:S01]  /*0520*/  BSSY.RECONVERGENT B1, `(.L_x_26) ;  /* 0x0000010000017945 */ /* 0x000fe20003800200 */
[----:B--2---:R-:W-:Y:S01]  /*0530*/  FADD R7, R5, R26 ;  /* 0x0000001a05077221 */ /* 0x004fe20000000000 */
[----:B-----5:R-:W-:Y:S01]  /*0540*/  FMUL R5, R22, 0.5 ;  /* 0x3f00000016057820 */ /* 0x020fe20000400000 */
[----:B---3--:R-:W-:-:S03]  /*0550*/  FMUL R25, R0, 0.5 ;  /* 0x3f00000000197820 */ /* 0x008fc60000400000 */
[----:B------:R0:W-:Y:S01]  /*0560*/  STG.E desc[UR4][R18.64+0x14], R7 ;  /* 0x0000140712007986 */ /* 0x0001e2000c101904 */
[----:B------:R-:W-:-:S04]  /*0570*/  FSETP.GE.AND P0, PT, R6, R5, PT ;  /* 0x000000050600720b */ /* 0x000fc80003f06000 */
[----:B------:R-:W-:-:S13]  /*0580*/  FSETP.GE.OR P0, PT, R26, R25, P0 ;  /* 0x000000191a00720b */ /* 0x000fda0000706400 */
[----:B0-----:R-:W-:Y:S05]  /*0590*/  @P0 BRA `(.L_x_27) ;  /* 0x0000000000100947 */ /* 0x001fea0003800000 */
[----:B------:R-:W2:Y:S02]  /*05a0*/  LDG.E R27, desc[UR4][R18.64+0x1c] ;  /* 0x00001c04121b7981 */ /* 0x000ea4000c1e1900 */
[----:B--2---:R-:W-:-:S05]  /*05b0*/  VIADD R27, R27, 0x1 ;  /* 0x000000011b1b7836 */ /* 0x004fca0000000000 */
[----:B------:R1:W-:Y:S01]  /*05c0*/  STG.E desc[UR4][R18.64+0x1c], R27 ;  /* 0x00001c1b12007986 */ /* 0x0003e2000c101904 */
[----:B------:R-:W-:Y:S05]  /*05d0*/  BRA `(.L_x_28) ;  /* 0x0000000000107947 */ /* 0x000fea0003800000 */
.L_x_27:
[----:B------:R-:W2:Y:S02]  /*05e0*/  LDG.E R27, desc[UR4][R18.64+0x1c] ;  /* 0x00001c04121b7981 */ /* 0x000ea4000c1e1900 */
[----:B--2---:R-:W-:-:S13]  /*05f0*/  ISETP.GE.AND P0, PT, R27, 0x1, PT ;  /* 0x000000011b00780c */ /* 0x004fda0003f06270 */
[----:B------:R-:W-:-:S05]  /*0600*/  @P0 VIADD R27, R27, 0xffffffff ;  /* 0xffffffff1b1b0836 */ /* 0x000fca0000000000 */
[----:B------:R0:W-:Y:S02]  /*0610*/  @P0 STG.E desc[UR4][R18.64+0x1c], R27 ;  /* 0x00001c1b12000986 */ /* 0x0001e4000c101904 */
.L_x_28:
[----:B------:R-:W-:Y:S05]  /*0620*/  BSYNC.RECONVERGENT B1 ;  /* 0x0000000000017941 */ /* 0x000fea0003800200 */
.L_x_26:
[----:B------:R-:W2:Y:S01]  /*0630*/  LDG.E.128 R4, desc[UR4][R18.64] ;  /* 0x0000000412047981 */ /* 0x000ea2000c1e1d00 */
[----:B------:R-:W-:Y:S01]  /*0640*/  SHF.R.U32.HI R22, RZ, 0x2, R9 ;  /* 0x00000002ff167819 */ /* 0x000fe20000011609 */
[----:B------:R-:W-:Y:S01]  /*0650*/  IMAD.SHL.U32 R24, R13, 0x10, RZ ;  /* 0x000000100d187824 */ /* 0x000fe200078e00ff */
[----:B------:R-:W-:Y:S02]  /*0660*/  SHF.R.U32.HI R25, RZ, 0x2, R14 ;  /* 0x00000002ff197819 */ /* 0x000fe4000001160e */
[----:B------:R-:W-:Y:S02]  /*0670*/  LOP3.LUT R22, R22, R9, RZ, 0x3c, !PT ;  /* 0x0000000916167212 */ /* 0x000fe400078e3cff */
[----:B------:R-:W-:-:S03]  /*0680*/  LOP3.LUT R25, R25, R14, RZ, 0x3c, !PT ;  /* 0x0000000e19197212 */ /* 0x000fc600078e3cff */
[----:B------:R-:W-:-:S05]  /*0690*/  IMAD.SHL.U32 R9, R22, 0x2, RZ ;  /* 0x0000000216097824 */ /* 0x000fca00078e00ff */
[----:B------:R-:W-:-:S04]  /*06a0*/  LOP3.LUT R9, R13, R24, R9, 0x96, !PT ;  /* 0x000000180d097212 */ /* 0x000fc800078e9609 */
[----:B------:R-:W-:Y:S01]  /*06b0*/  LOP3.LUT R24, R9, R22, RZ, 0x3c, !PT ;  /* 0x0000001609187212 */ /* 0x000fe200078e3cff */
[----:B------:R-:W-:Y:S02]  /*06c0*/  IMAD.SHL.U32 R9, R25, 0x2, RZ ;  /* 0x0000000219097824 */ /* 0x000fe400078e00ff */
[----:B------:R-:W-:Y:S02]  /*06d0*/  IMAD.MOV.U32 R22, RZ, RZ, 0x2f800000 ;  /* 0x2f800000ff167424 */ /* 0x000fe400078e00ff */
[----:B------:R-:W-:-:S05]  /*06e0*/  IMAD.SHL.U32 R14, R24, 0x10, RZ ;  /* 0x00000010180e7824 */ /* 0x000fca00078e00ff */
[----:B------:R-:W-:Y:S02]  /*06f0*/  LOP3.LUT R25, R25, R9, R14, 0x96, !PT ;  /* 0x0000000919197212 */ /* 0x000fe400078e960e */
[C---:B------:R-:W-:Y:S01]  /*0700*/  IADD3 R9, PT, PT, R8.reuse, 0x587c5, R24 ;  /* 0x000587c508097810 */ /* 0x040fe20007ffe018 */
[----:B------:R-:W-:Y:S01]  /*0710*/  VIADD R8, R8, 0xb0f8a ;  /* 0x000b0f8a08087836 */ /* 0x000fe20000000000 */
[----:B------:R-:W-:Y:S02]  /*0720*/  LOP3.LUT R25, R25, R24, RZ, 0x3c, !PT ;  /* 0x0000001819197212 */ /* 0x000fe400078e3cff */
[----:B------:R-:W-:-:S03]  /*0730*/  I2FP.F32.U32 R9, R9 ;  /* 0x0000000900097245 */ /* 0x000fc60000201000 */
[----:B------:R-:W-:Y:S02]  /*0740*/  IMAD.IADD R14, R25, 0x1, R8 ;  /* 0x00000001190e7824 */ /* 0x000fe400078e0208 */
[----:B------:R-:W-:-:S03]  /*0750*/  FFMA R9, R9, R22, 1.1641532182693481445e-10 ;  /* 0x2f00000009097423 */ /* 0x000fc60000000016 */
[----:B------:R-:W-:Y:S02]  /*0760*/  I2FP.F32.U32 R14, R14 ;  /* 0x0000000e000e7245 */ /* 0x000fe40000201000 */
[C---:B------:R-:W-:Y:S02]  /*0770*/  FSETP.GEU.AND P0, PT, R9.reuse, 0.6666666865348815918, PT ;  /* 0x3f2aaaab0900780b */ /* 0x040fe40003f0e000 */
[----:B------:R-:W-:Y:S01]  /*0780*/  FSETP.GEU.AND P2, PT, R9, 0.3333333432674407959, PT ;  /* 0x3eaaaaab0900780b */ /* 0x000fe20003f4e000 */
[----:B------:R-:W-:Y:S01]  /*0790*/  FFMA R14, R14, R22, 1.1641532182693481445e-10 ;  /* 0x2f0000000e0e7423 */ /* 0x000fe20000000016 */
[----:B------:R-:W-:-:S04]  /*07a0*/  IMAD.MOV.U32 R22, RZ, RZ, 0x20 ;  /* 0x00000020ff167424 */ /* 0x000fc800078e00ff */
[C---:B------:R-:W-:Y:S02]  /*07b0*/  FSETP.GEU.AND P1, PT, R14.reuse, 0.6666666865348815918, PT ;  /* 0x3f2aaaab0e00780b */ /* 0x040fe40003f2e000 */
[----:B------:R-:W-:Y:S02]  /*07c0*/  FSETP.GEU.AND P3, PT, R14, 0.3333333432674407959, PT ;  /* 0x3eaaaaab0e00780b */ /* 0x000fe40003f6e000 */
[C---:B------:R-:W-:Y:S02]  /*07d0*/  SEL R9, R22.reuse, 0x21, !P0 ;  /* 0x0000002116097807 */ /* 0x040fe40004000000 */
[----:B------:R-:W-:Y:S02]  /*07e0*/  SEL R14, R22, 0x21, !P1 ;  /* 0x00000021160e7807 */ /* 0x000fe40004800000 */
[----:B------:R-:W-:Y:S02]  /*07f0*/  SEL R9, R9, 0x1f, P2 ;  /* 0x0000001f09097807 */ /* 0x000fe40001000000 */
[----:B------:R-:W-:-:S02]  /*0800*/  SEL R14, R14, 0x1f, P3 ;  /* 0x0000001f0e0e7807 */ /* 0x000fc40001800000 */
[----:B------:R-:W-:-:S13]  /*0810*/  ISETP.GE.AND P0, PT, R27, 0x33, PT ;  /* 0x000000331b00780c */ /* 0x000fda0003f06270 */
[----:B------:R3:W-:Y:S01]  /*0820*/  @P0 STG.E desc[UR4][R18.64+0x18], RZ ;  /* 0x000018ff12000986 */ /* 0x0007e2000c101904 */
[----:B--2---:R-:W-:Y:S02]  /*0830*/  IMAD.IADD R4, R4, 0x1, R9 ;  /* 0x0000000104047824 */ /* 0x004fe400078e0209 */
[----:B------:R-:W-:-:S03]  /*0840*/  IMAD.IADD R14, R5, 0x1, R14 ;  /* 0x00000001050e7824 */ /* 0x000fc600078e020e */
[----:B------:R-:W-:Y:S02]  /*0850*/  SHF.R.S32.HI R5, RZ, 0x1f, R4 ;  /* 0x0000001fff057819 */ /* 0x000fe40000011404 */
[----:B------:R-:W-:Y:S02]  /*0860*/  SHF.R.S32.HI R9, RZ, 0x1f, R14 ;  /* 0x0000001fff097819 */ /* 0x000fe4000001140e */
[----:B------:R-:W-:Y:S02]  /*0870*/  LEA.HI R5, R5, R4, RZ, 0x5 ;  /* 0x0000000405057211 */ /* 0x000fe400078f28ff */
[----:B------:R-:W-:Y:S02]  /*0880*/  LEA.HI R9, R9, R14, RZ, 0x5 ;  /* 0x0000000e09097211 */ /* 0x000fe400078f28ff */
[----:B------:R-:W-:Y:S02]  /*0890*/  LOP3.LUT R5, R5, 0xffffffe0, RZ, 0xc0, !PT ;  /* 0xffffffe005057812 */ /* 0x000fe400078ec0ff */
[----:B------:R-:W-:-:S03]  /*08a0*/  LOP3.LUT R9, R9, 0xffffffe0, RZ, 0xc0, !PT ;  /* 0xffffffe009097812 */ /* 0x000fc600078ec0ff */
[----:B------:R-:W-:Y:S02]  /*08b0*/  IMAD.IADD R4, R4, 0x1, -R5 ;  /* 0x0000000104047824 */ /* 0x000fe400078e0a05 */
[----:B------:R-:W-:-:S04]  /*08c0*/  IMAD.IADD R5, R14, 0x1, -R9 ;  /* 0x000000010e057824 */ /* 0x000fc800078e0a09 */
[----:B------:R-:W-:Y:S01]  /*08d0*/  IMAD R9, R5, 0x20, R4 ;  /* 0x0000002005097824 */ /* 0x000fe200078e0204 */
[----:B------:R3:W-:Y:S03]  /*08e0*/  STG.E.64 desc[UR4][R18.64], R4 ;  /* 0x0000000412007986 */ /* 0x0007e6000c101b04 */
[----:B------:R-:W-:-:S05]  /*08f0*/  IMAD.WIDE R20, R9, 0x20, R20 ;  /* 0x0000002009147825 */ /* 0x000fca00078e0214 */
[----:B------:R-:W2:Y:S02]  /*0900*/  LDG.E R6, desc[UR4][R20.64+0x8] ;  /* 0x0000080414067981 */ /* 0x000ea4000c1e1900 */
[----:B--2---:R-:W-:-:S05]  /*0910*/  FMUL R22, R6, 0.5 ;  /* 0x3f00000006167820 */ /* 0x004fca0000400000 */
[----:B------:R-:W-:-:S13]  /*0920*/  FSETP.GT.AND P0, PT, R7, R22, PT ;  /* 0x000000160700720b */ /* 0x000fda0003f04000 */
[----:B------:R3:W-:Y:S04]  /*0930*/  @P0 STG.E desc[UR4][R18.64+0xc], R22 ;  /* 0x00000c1612000986 */ /* 0x0007e8000c101904 */
[----:B------:R-:W2:Y:S01]  /*0940*/  LDG.E R6, desc[UR4][R20.64+0xc] ;  /* 0x00000c0414067981 */ /* 0x000ea2000c1e1900 */
[----:B01----:R-:W-:Y:S02]  /*0950*/  IMAD.MOV.U32 R27, RZ, RZ, R13 ;  /* 0x000000ffff1b7224 */ /* 0x003fe400078e000d */
[----:B------:R-:W-:Y:S02]  /*0960*/  IMAD.MOV.U32 R14, RZ, RZ, R12 ;  /* 0x000000ffff0e7224 */ /* 0x000fe400078e000c */
[----:B------:R-:W-:Y:S02]  /*0970*/  IMAD.MOV.U32 R9, RZ, RZ, R15 ;  /* 0x000000ffff097224 */ /* 0x000fe400078e000f */
[----:B--2---:R-:W-:-:S05]  /*0980*/  FMUL R7, R6, 0.5 ;  /* 0x3f00000006077820 */ /* 0x004fca0000400000 */
[----:B------:R-:W-:-:S13]  /*0990*/  FSETP.GT.AND P0, PT, R0, R7, PT ;  /* 0x000000070000720b */ /* 0x000fda0003f04000 */
[----:B------:R3:W-:Y:S02]  /*09a0*/  @P0 STG.E desc[UR4][R18.64+0x10], R7 ;  /* 0x0000100712000986 */ /* 0x0007e4000c101904 */
.L_x_17:
[----:B------:R-:W-:Y:S05]  /*09b0*/  BSYNC B0 ;  /* 0x0000000000007941 */ /* 0x000fea0003800000 */
.L_x_16:
[----:B------:R-:W-:Y:S01]  /*09c0*/  IMAD.MOV.U32 R26, RZ, RZ, R14 ;  /* 0x000000ffff1a7224 */ /* 0x000fe200078e000e */
[----:B-----5:R-:W-:Y:S04]  /*09d0*/  STG.E.64 desc[UR4][R16.64], R8 ;  /* 0x0000000810007986 */ /* 0x020fe8000c101b04 */
[----:B------:R-:W-:Y:S04]  /*09e0*/  STG.E.64 desc[UR4][R16.64+0x10], R24 ;  /* 0x0000101810007986 */ /* 0x000fe8000c101b04 */
[----:B------:R-:W-:Y:S04]  /*09f0*/  STG.E.64 desc[UR4][R16.64+0x18], R2 ;  /* 0x0000180210007986 */ /* 0x000fe8000c101b04 */
[----:B------:R-:W-:Y:S04]  /*0a00*/  STG.E.64 desc[UR4][R16.64+0x28], R10 ;  /* 0x0000280a10007986 */ /* 0x000fe8000c101b04 */
[----:B------:R-:W-:Y:S04]  /*0a10*/  STG.E desc[UR4][R16.64+0x20], R23 ;  /* 0x0000201710007986 */ /* 0x000fe8000c101904 */
[----:B------:R-:W-:Y:S01]  /*0a20*/  STG.E.64 desc[UR4][R16.64+0x8], R26 ;  /* 0x0000081a10007986 */ /* 0x000fe2000c101b04 */
[----:B------:R-:W-:Y:S05]  /*0a30*/  EXIT ;  /* 0x000000000000794d */ /* 0x000fea0003800000 */
.L_x_29:
        /* <DEDUP_REMOVED lines=12> */
.L_x_52:


//--------------------- .text._Z18initResourceKernelP12ResourceCellP17curandStateXORWOWj --------------------------
	.section	.text._Z18initResourceKernelP12ResourceCellP17curandStateXORWOWj,"ax",@progbits
	.align	128
        .global         _Z18initResourceKernelP12ResourceCellP17curandStateXORWOWj
        .type           _Z18initResourceKernelP12ResourceCellP17curandStateXORWOWj,@function
        .size           _Z18initResourceKernelP12ResourceCellP17curandStateXORWOWj,(.L_x_53 - _Z18initResourceKernelP12ResourceCellP17curandStateXORWOWj)
        .other          _Z18initResourceKernelP12ResourceCellP17curandStateXORWOWj,@"STO_CUDA_ENTRY STV_DEFAULT"
_Z18initResourceKernelP12ResourceCellP17curandStateXORWOWj:
.text._Z18initResourceKernelP12ResourceCellP17curandStateXORWOWj:
[----:B------:R-:W-:Y:S01]  /*0000*/  LDC R1, c[0x0][0x37c] ;  /* 0x0000df00ff017b82 */ /* 0x000fe20000000800 */
[----:B------:R-:W0:Y:S07]  /*0010*/  S2R R3, SR_TID.X ;  /* 0x0000000000037919 */ /* 0x000e2e0000002100 */
[----:B------:R-:W0:Y:S08]  /*0020*/  S2UR UR4, SR_CTAID.X ;  /* 0x00000000000479c3 */ /* 0x000e300000002500 */
[----:B------:R-:W0:Y:S02]  /*0030*/  LDC R0, c[0x0][0x360] ;  /* 0x0000d800ff007b82 */ /* 0x000e240000000800 */
[----:B0-----:R-:W-:-:S05]  /*0040*/  IMAD R0, R0, UR4, R3 ;  /* 0x0000000400007c24 */ /* 0x001fca000f8e0203 */
[----:B------:R-:W-:-:S13]  /*0050*/  ISETP.GT.AND P0, PT, R0, 0x3ff, PT ;  /* 0x000003ff0000780c */ /* 0x000fda0003f04270 */
[----:B------:R-:W-:Y:S05]  /*0060*/  @P0 EXIT ;  /* 0x000000000000094d */ /* 0x000fea0003800000 */
[----:B------:R-:W0:Y:S01]  /*0070*/  LDC R2, c[0x0][0x390] ;  /* 0x0000e400ff027b82 */ /* 0x000e220000000800 */
[----:B------:R-:W1:Y:S01]  /*0080*/  LDCU.64 UR4, c[0x0][0x358] ;  /* 0x00006b00ff0477ac */ /* 0x000e620008000a00 */
[----:B------:R-:W-:Y:S01]  /*0090*/  ISETP.NE.AND P0, PT, R0, RZ, PT ;  /* 0x000000ff0000720c */ /* 0x000fe20003f05270 */
[----:B------:R-:W-:Y:S01]  /*00a0*/  IMAD.MOV.U32 R7, RZ, RZ, -0x75bd8fc ;  /* 0xf8a42704ff077424 */ /* 0x000fe200078e00ff */
[----:B------:R-:W-:Y:S01]  /*00b0*/  BSSY.RECONVERGENT B0, `(.L_x_30) ;  /* 0x00000e5000007945 */ /* 0x000fe20003800200 */
[----:B------:R-:W-:Y:S01]  /*00c0*/  IMAD.MOV.U32 R4, RZ, RZ, -0x23270784 ;  /* 0xdcd8f87cff047424 */ /* 0x000fe200078e00ff */
[----:B------:R-:W-:Y:S02]  /*00d0*/  SHF.R.S32.HI R12, RZ, 0x1f, R0 ;  /* 0x0000001fff0c7819 */ /* 0x000fe40000011400 */
[----:B------:R-:W2:Y:S01]  /*00e0*/  LDC.64 R8, c[0x0][0x388] ;  /* 0x0000e200ff087b82 */ /* 0x000ea20000000a00 */
[----:B0-----:R-:W-:-:S05]  /*00f0*/  LOP3.LUT R2, R2, 0xaad26b49, RZ, 0x3c, !PT ;  /* 0xaad26b4902027812 */ /* 0x001fca00078e3cff */
[----:B------:R-:W-:Y:S02]  /*0100*/  IMAD R3, R2, 0x4182bed5, RZ ;  /* 0x4182bed502037824 */ /* 0x000fe400078e02ff */
[----:B--2---:R-:W-:-:S03]  /*0110*/  IMAD.WIDE R8, R0, 0x30, R8 ;  /* 0x0000003000087825 */ /* 0x004fc600078e0208 */
[C---:B------:R-:W-:Y:S01]  /*0120*/  LOP3.LUT R6, R3.reuse, 0x159a55e5, RZ, 0x3c, !PT ;  /* 0x159a55e503067812 */ /* 0x040fe200078e3cff */
[C---:B------:R-:W-:Y:S02]  /*0130*/  VIADD R2, R3.reuse, 0xd9f6dc18 ;  /* 0xd9f6dc1803027836 */ /* 0x040fe40000000000 */
[C---:B------:R-:W-:Y:S02]  /*0140*/  VIADD R5, R3.reuse, 0x583f19 ;  /* 0x00583f1903057836 */ /* 0x040fe40000000000 */
[----:B-1----:R0:W-:Y:S01]  /*0150*/  STG.E.64 desc[UR4][R8.64+0x8], R6 ;  /* 0x0000080608007986 */ /* 0x0021e2000c101b04 */
[----:B------:R-:W-:-:S03]  /*0160*/  VIADD R3, R3, 0x75bcd15 ;  /* 0x075bcd1503037836 */ /* 0x000fc60000000000 */
[----:B------:R1:W-:Y:S04]  /*0170*/  STG.E.64 desc[UR4][R8.64+0x10], R4 ;  /* 0x0000100408007986 */ /* 0x0003e8000c101b04 */
[----:B------:R2:W-:Y:S01]  /*0180*/  STG.E.64 desc[UR4][R8.64], R2 ;  /* 0x0000000208007986 */ /* 0x0005e2000c101b04 */
[----:B0-----:R-:W-:Y:S02]  /*0190*/  IMAD.MOV.U32 R7, RZ, RZ, -0x75bd8fc ;  /* 0xf8a42704ff077424 */ /* 0x001fe400078e00ff */
[----:B-1----:R-:W-:Y:S01]  /*01a0*/  IMAD.MOV.U32 R4, RZ, RZ, -0x23270784 ;  /* 0xdcd8f87cff047424 */ /* 0x002fe200078e00ff */
[----:B------:R-:W-:Y:S06]  /*01b0*/  @!P0 BRA `(.L_x_31) ;  /* 0x0000000c00508947 */ /* 0x000fec0003800000 */
[----:B------:R-:W-:Y:S01]  /*01c0*/  BSSY.RECONVERGENT B1, `(.L_x_32) ;  /* 0x00000d0000017945 */ /* 0x000fe20003800200 */
[----:B------:R-:W-:Y:S02]  /*01d0*/  IMAD.MOV.U32 R13, RZ, RZ, RZ ;  /* 0x000000ffff0d7224 */ /* 0x000fe400078e00ff */
[----:B------:R-:W-:-:S07]  /*01e0*/  IMAD.MOV.U32 R15, RZ, RZ, R0 ;  /* 0x000000ffff0f7224 */ /* 0x000fce00078e0000 */
.L_x_38:
[----:B------:R-:W-:Y:S01]  /*01f0*/  LOP3.LUT R14, R15, 0x3, RZ, 0xc0, !PT ;  /* 0x000000030f0e7812 */ /* 0x000fe200078ec0ff */
[----:B------:R-:W-:Y:S03]  /*0200*/  BSSY.RECONVERGENT B2, `(.L_x_33) ;  /* 0x00000c5000027945 */ /* 0x000fe60003800200 */
[----:B------:R-:W-:-:S04]  /*0210*/  ISETP.NE.U32.AND P0, PT, R14, RZ, PT ;  /* 0x000000ff0e00720c */ /* 0x000fc80003f05070 */
[----:B------:R-:W-:-:S13]  /*0220*/  ISETP.NE.AND.EX P0, PT, RZ, RZ, PT, P0 ;  /* 0x000000ffff00720c */ /* 0x000fda0003f05300 */
[----:B0-----:R-:W-:Y:S05]  /*0230*/  @!P0 BRA `(.L_x_34) ;  /* 0x0000000c00048947 */ /* 0x001fea0003800000 */
[----:B------:R-:W0:Y:S01]  /*0240*/  LDC.64 R6, c[0x4][RZ] ;  /* 0x01000000ff067b82 */ /* 0x000e220000000a00 */
[----:B------:R-:W-:Y:S02]  /*0250*/  IMAD.MOV.U32 R17, RZ, RZ, RZ ;  /* 0x000000ffff117224 */ /* 0x000fe400078e00ff */
[----:B0-----:R-:W-:-:S07]  /*0260*/  IMAD.WIDE.U32 R6, R13, 0xc80, R6 ;  /* 0x00000c800d067825 */ /* 0x001fce00078e0006 */
.L_x_37:
[----:B0-----:R-:W-:Y:S01]  /*0270*/  IMAD.MOV.U32 R19, RZ, RZ, RZ ;  /* 0x000000ffff137224 */ /* 0x001fe200078e00ff */
[----:B------:R-:W-:Y:S01]  /*0280*/  CS2R R4, SRZ ;  /* 0x0000000000047805 */ /* 0x000fe2000001ff00 */
[----:B------:R-:W-:Y:S01]  /*0290*/  IMAD.MOV.U32 R21, RZ, RZ, RZ ;  /* 0x000000ffff157224 */ /* 0x000fe200078e00ff */
[----:B--2---:R-:W-:-:S07]  /*02a0*/  CS2R R2, SRZ ;  /* 0x0000000000027805 */ /* 0x004fce000001ff00 */
.L_x_36:
[----:B------:R-:W-:-:S05]  /*02b0*/  IMAD.WIDE.U32 R10, R21, 0x4, R8 ;  /* 0x00000004150a7825 */ /* 0x000fca00078e0008 */
[----:B------:R0:W5:Y:S01]  /*02c0*/  LDG.E R16, desc[UR4][R10.64+0x4] ;  /* 0x000004040a107981 */ /* 0x000162000c1e1900 */
[----:B------:R-:W-:Y:S02]  /*02d0*/  IMAD.SHL.U32 R18, R21, 0x20, RZ ;  /* 0x0000002015127824 */ /* 0x000fe400078e00ff */
[----:B------:R-:W-:-:S07]  /*02e0*/  IMAD.MOV.U32 R23, RZ, RZ, RZ ;  /* 0x000000ffff177224 */ /* 0x000fce00078e00ff */
.L_x_35:
[----:B-----5:R-:W-:Y:S01]  /*02f0*/  SHF.R.U32.HI R22, RZ, R23, R16 ;  /* 0x00000017ff167219 */ /* 0x020fe20000011610 */
[----:B0-----:R-:W-:-:S03]  /*0300*/  IMAD.IADD R10, R18, 0x1, R23 ;  /* 0x00000001120a7824 */ /* 0x001fc600078e0217 */
[----:B------:R-:W-:-:S04]  /*0310*/  LOP3.LUT R11, R22, 0x1, RZ, 0xc0, !PT ;  /* 0x00000001160b7812 */ /* 0x000fc800078ec0ff */
[----:B------:R-:W-:Y:S01]  /*0320*/  ISETP.NE.U32.AND P0, PT, R11, 0x1, PT ;  /* 0x000000010b00780c */ /* 0x000fe20003f05070 */
[----:B------:R-:W-:-:S03]  /*0330*/  IMAD R11, R10, 0x5, RZ ;  /* 0x000000050a0b7824 */ /* 0x000fc600078e02ff */
[----:B------:R-:W-:Y:S01]  /*0340*/  R2P PR, R22, 0x7e ;  /* 0x0000007e16007804 */ /* 0x000fe20000000000 */
[----:B------:R-:W-:-:S08]  /*0350*/  IMAD.WIDE.U32 R10, R11, 0x4, R6 ;  /* 0x000000040b0a7825 */ /* 0x000fd000078e0006 */
[----:B------:R-:W2:Y:S04]  /*0360*/  @!P0 LDG.E R20, desc[UR4][R10.64+0x10] ;  /* 0x000010040a148981 */ /* 0x000ea8000c1e1900 */
[----:B------:R-:W3:Y:S04]  /*0370*/  @P1 LDG.E R24, desc[UR4][R10.64+0x24] ;  /* 0x000024040a181981 */ /* 0x000ee8000c1e1900 */
[----:B------:R-:W4:Y:S04]  /*0380*/  @P2 LDG.E R26, desc[UR4][R10.64+0x38] ;  /* 0x000038040a1a2981 */ /* 0x000f28000c1e1900 */
[----:B------:R-:W4:Y:S04]  /*0390*/  @P3 LDG.E R28, desc[UR4][R10.64+0x4c] ;  /* 0x00004c040a1c3981 */ /* 0x000f28000c1e1900 */
[----:B------:R-:W4:Y:S04]  /*03a0*/  @!P0 LDG.E R25, desc[UR4][R10.64+0x4] ;  /* 0x000004040a198981 */ /* 0x000f28000c1e1900 */
[----:B------:R-:W4:Y:S01]  /*03b0*/  @P1 LDG.E R27, desc[UR4][R10.64+0x20] ;  /* 0x000020040a1b1981 */ /* 0x000f22000c1e1900 */
[----:B--2---:R-:W-:-:S03]  /*03c0*/  @!P0 LOP3.LUT R5, R5, R20, RZ, 0x3c, !PT ;  /* 0x0000001405058212 */ /* 0x004fc600078e3cff */
[----:B------:R-:W2:Y:S01]  /*03d0*/  @!P0 LDG.E R20, desc[UR4][R10.64] ;  /* 0x000000040a148981 */ /* 0x000ea2000c1e1900 */
[----:B---3--:R-:W-:-:S03]  /*03e0*/  @P1 LOP3.LUT R5, R5, R24, RZ, 0x3c, !PT ;  /* 0x0000001805051212 */ /* 0x008fc600078e3cff */
[----:B------:R-:W3:Y:S01]  /*03f0*/  @P4 LDG.E R24, desc[UR4][R10.64+0x60] ;  /* 0x000060040a184981 */ /* 0x000ee2000c1e1900 */
[----:B----4-:R-:W-:-:S03]  /*0400*/  @P2 LOP3.LUT R5, R5, R26, RZ, 0x3c, !PT ;  /* 0x0000001a05052212 */ /* 0x010fc600078e3cff */
[----:B------:R-:W4:Y:S01]  /*0410*/  @P5 LDG.E R26, desc[UR4][R10.64+0x74] ;  /* 0x000074040a1a5981 */ /* 0x000f22000c1e1900 */
[----:B------:R-:W-:Y:S02]  /*0420*/  @P3 LOP3.LUT R5, R5, R28, RZ, 0x3c, !PT ;  /* 0x0000001c05053212 */ /* 0x000fe400078e3cff */
[----:B------:R-:W-:Y:S02]  /*0430*/  @!P0 LOP3.LUT R2, R2, R25, RZ, 0x3c, !PT ;  /* 0x0000001902028212 */ /* 0x000fe400078e3cff */
[----:B------:R-:W4:Y:S01]  /*0440*/  @!P0 LDG.E R25, desc[UR4][R10.64+0xc] ;  /* 0x00000c040a198981 */ /* 0x000f22000c1e1900 */
[----:B--2---:R-:W-:-:S03]  /*0450*/  @!P0 LOP3.LUT R19, R19, R20, RZ, 0x3c, !PT ;  /* 0x0000001413138212 */ /* 0x004fc600078e3cff */
[----:B------:R-:W2:Y:S01]  /*0460*/  @!P0 LDG.E R20, desc[UR4][R10.64+0x8] ;  /* 0x000008040a148981 */ /* 0x000ea2000c1e1900 */
[----:B---3--:R-:W-:-:S03]  /*0470*/  @P4 LOP3.LUT R5, R5, R24, RZ, 0x3c, !PT ;  /* 0x0000001805054212 */ /* 0x008fc600078e3cff */
[----:B------:R-:W3:Y:S01]  /*0480*/  @P1 LDG.E R24, desc[UR4][R10.64+0x14] ;  /* 0x000014040a181981 */ /* 0x000ee2000c1e1900 */
[----:B----4-:R-:W-:-:S03]  /*0490*/  @!P0 LOP3.LUT R4, R4, R25, RZ, 0x3c, !PT ;  /* 0x0000001904048212 */ /* 0x010fc600078e3cff */
[----:B------:R-:W4:Y:S01]  /*04a0*/  @P1 LDG.E R25, desc[UR4][R10.64+0x18] ;  /* 0x000018040a191981 */ /* 0x000f22000c1e1900 */
[----:B--2---:R-:W-:-:S03]  /*04b0*/  @!P0 LOP3.LUT R3, R3, R20, RZ, 0x3c, !PT ;  /* 0x0000001403038212 */ /* 0x004fc600078e3cff */
[----:B------:R-:W2:Y:S01]  /*04c0*/  @P1 LDG.E R20, desc[UR4][R10.64+0x1c] ;  /* 0x00001c040a141981 */ /* 0x000ea2000c1e1900 */
[----:B---3--:R-:W-:-:S03]  /*04d0*/  @P1 LOP3.LUT R19, R19, R24, RZ, 0x3c, !PT ;  /* 0x0000001813131212 */ /* 0x008fc600078e3cff */
[----:B------:R-:W3:Y:S01]  /*04e0*/  @P2 LDG.E R24, desc[UR4][R10.64+0x28] ;  /* 0x000028040a182981 */ /* 0x000ee2000c1e1900 */
[----:B------:R-:W-:-:S03]  /*04f0*/  @P1 LOP3.LUT R4, R4, R27, RZ, 0x3c, !PT ;  /* 0x0000001b04041212 */ /* 0x000fc600078e3cff */
[----:B------:R-:W3:Y:S01]  /*0500*/  @P2 LDG.E R27, desc[UR4][R10.64+0x34] ;  /* 0x000034040a1b2981 */ /* 0x000ee2000c1e1900 */
[----:B----4-:R-:W-:-:S03]  /*0510*/  @P1 LOP3.LUT R2, R2, R25, RZ, 0x3c, !PT ;  /* 0x0000001902021212 */ /* 0x010fc600078e3cff */
[----:B------:R-:W4:Y:S01]  /*0520*/  @P2 LDG.E R25, desc[UR4][R10.64+0x2c] ;  /* 0x00002c040a192981 */ /* 0x000f22000c1e1900 */
[----:B--2---:R-:W-:-:S03]  /*0530*/  @P1 LOP3.LUT R3, R3, R20, RZ, 0x3c, !PT ;  /* 0x0000001403031212 */ /* 0x004fc600078e3cff */
        /* <DEDUP_REMOVED lines=27> */
[----:B------:R-:W-:Y:S02]  /*06f0*/  LOP3.LUT P0, RZ, R22, 0x80, RZ, 0xc0, !PT ;  /* 0x0000008016ff7812 */ /* 0x000fe4000780c0ff */
[----:B------:R-:W-:Y:S02]  /*0700*/  @P5 LOP3.LUT R4, R4, R27, RZ, 0x3c, !PT ;  /* 0x0000001b04045212 */ /* 0x000fe400078e3cff */
        /* <DEDUP_REMOVED lines=17> */
[----:B------:R-:W-:Y:S02]  /*0820*/  @P6 LOP3.LUT R5, R5, R26, RZ, 0x3c, !PT ;  /* 0x0000001a05056212 */ /* 0x000fe400078e3cff */
[----:B------:R-:W-:Y:S02]  /*0830*/  @P0 LOP3.LUT R4, R4, R27, RZ, 0x3c, !PT ;  /* 0x0000001b04040212 */ /* 0x000fe400078e3cff */
[----:B----4-:R-:W-:Y:S02]  /*0840*/  @P0 LOP3.LUT R2, R2, R25, RZ, 0x3c, !PT ;  /* 0x0000001902020212 */ /* 0x010fe400078e3cff */
[----:B--2---:R-:W-:Y:S02]  /*0850*/  @P0 LOP3.LUT R3, R3, R20, RZ, 0x3c, !PT ;  /* 0x0000001403030212 */ /* 0x004fe400078e3cff */
[----:B---3--:R-:W-:Y:S02]  /*0860*/  @P0 LOP3.LUT R5, R5, R24, RZ, 0x3c, !PT ;  /* 0x0000001805050212 */ /* 0x008fe400078e3cff */
[----:B------:R-:W-:-:S13]  /*0870*/  R2P PR, R22.B1, 0x7f ;  /* 0x0000007f16007804 */ /* 0x000fda0000001000 */
[----:B------:R-:W2:Y:S04]  /*0880*/  @P0 LDG.E R20, desc[UR4][R10.64+0xa0] ;  /* 0x0000a0040a140981 */ /* 0x000ea8000c1e1900 */
[----:B------:R-:W3:Y:S04]  /*0890*/  @P1 LDG.E R26, desc[UR4][R10.64+0xb4] ;  /* 0x0000b4040a1a1981 */ /* 0x000ee8000c1e1900 */
[----:B------:R-:W4:Y:S04]  /*08a0*/  @P0 LDG.E R25, desc[UR4][R10.64+0xa4] ;  /* 0x0000a4040a190981 */ /* 0x000f28000c1e1900 */
[----:B------:R-:W4:Y:S04]  /*08b0*/  @P0 LDG.E R24, desc[UR4][R10.64+0xa8] ;  /* 0x0000a8040a180981 */ /* 0x000f28000c1e1900 */
[----:B------:R-:W4:Y:S01]  /*08c0*/  @P0 LDG.E R27, desc[UR4][R10.64+0xac] ;  /* 0x0000ac040a1b0981 */ /* 0x000f22000c1e1900 */
[----:B--2---:R-:W-:-:S03]  /*08d0*/  @P0 LOP3.LUT R19, R19, R20, RZ, 0x3c, !PT ;  /* 0x0000001413130212 */ /* 0x004fc600078e3cff */
[----:B------:R-:W2:Y:S01]  /*08e0*/  @P1 LDG.E R20, desc[UR4][R10.64+0xbc] ;  /* 0x0000bc040a141981 */ /* 0x000ea2000c1e1900 */
[----:B---3--:R-:W-:-:S03]  /*08f0*/  @P1 LOP3.LUT R19, R19, R26, RZ, 0x3c, !PT ;  /* 0x0000001a13131212 */ /* 0x008fc600078e3cff */
[----:B------:R-:W3:Y:S01]  /*0900*/  @P0 LDG.E R26, desc[UR4][R10.64+0xb0] ;  /* 0x0000b0040a1a0981 */ /* 0x000ee2000c1e1900 */
[----:B----4-:R-:W-:-:S03]  /*0910*/  @P0 LOP3.LUT R2, R2, R25, RZ, 0x3c, !PT ;  /* 0x0000001902020212 */ /* 0x010fc600078e3cff */
[----:B------:R-:W4:Y:S01]  /*0920*/  @P1 LDG.E R25, desc[UR4][R10.64+0xb8] ;  /* 0x0000b8040a191981 */ /* 0x000f22000c1e1900 */
[----:B------:R-:W-:-:S03]  /*0930*/  @P0 LOP3.LUT R3, R3, R24, RZ, 0x3c, !PT ;  /* 0x0000001803030212 */ /* 0x000fc600078e3cff */
[----:B------:R-:W2:Y:S01]  /*0940*/  @P2 LDG.E R24, desc[UR4][R10.64+0xc8] ;  /* 0x0000c8040a182981 */ /* 0x000ea2000c1e1900 */
[----:B------:R-:W-:-:S03]  /*0950*/  @P0 LOP3.LUT R4, R4, R27, RZ, 0x3c, !PT ;  /* 0x0000001b04040212 */ /* 0x000fc600078e3cff */
[----:B------:R-:W2:Y:S01]  /*0960*/  @P2 LDG.E R27, desc[UR4][R10.64+0xcc] ;  /* 0x0000cc040a1b2981 */ /* 0x000ea2000c1e1900 */
[----:B---3--:R-:W-:Y:S02]  /*0970*/  @P0 LOP3.LUT R5, R5, R26, RZ, 0x3c, !PT ;  /* 0x0000001a05050212 */ /* 0x008fe400078e3cff */
[----:B------:R-:W-:Y:S02]  /*0980*/  LOP3.LUT P0, RZ, R22, 0x8000, RZ, 0xc0, !PT ;  /* 0x0000800016ff7812 */ /* 0x000fe4000780c0ff */
[----:B----4-:R-:W-:Y:S01]  /*0990*/  @P1 LOP3.LUT R2, R2, R25, RZ, 0x3c, !PT ;  /* 0x0000001902021212 */ /* 0x010fe200078e3cff */
[----:B------:R-:W3:Y:S01]  /*09a0*/  @P1 LDG.E R22, desc[UR4][R10.64+0xc4] ;  /* 0x0000c4040a161981 */ /* 0x000ee2000c1e1900 */
[----:B--2---:R-:W-:-:S03]  /*09b0*/  @P1 LOP3.LUT R3, R3, R20, RZ, 0x3c, !PT ;  /* 0x0000001403031212 */ /* 0x004fc600078e3cff */
[----:B------:R-:W2:Y:S01]  /*09c0*/  @P1 LDG.E R25, desc[UR4][R10.64+0xc0] ;  /* 0x0000c0040a191981 */ /* 0x000ea2000c1e1900 */
[----:B------:R-:W-:-:S03]  /*09d0*/  @P2 LOP3.LUT R19, R19, R24, RZ, 0x3c, !PT ;  /* 0x0000001813132212 */ /* 0x000fc600078e3cff */
[----:B------:R-:W4:Y:S04]  /*09e0*/  @P3 LDG.E R24, desc[UR4][R10.64+0xdc] ;  /* 0x0000dc040a183981 */ /* 0x000f28000c1e1900 */
[----:B------:R-:W4:Y:S01]  /*09f0*/  @P2 LDG.E R20, desc[UR4][R10.64+0xd0] ;  /* 0x0000d0040a142981 */ /* 0x000f22000c1e1900 */
[----:B------:R-:W-:-:S03]  /*0a00*/  @P2 LOP3.LUT R2, R2, R27, RZ, 0x3c, !PT ;  /* 0x0000001b02022212 */ /* 0x000fc600078e3cff */
[----:B------:R-:W4:Y:S04]  /*0a10*/  @P3 LDG.E R27, desc[UR4][R10.64+0xe0] ;  /* 0x0000e0040a1b3981 */ /* 0x000f28000c1e1900 */
[----:B------:R-:W4:Y:S01]  /*0a20*/  @P0 LDG.E R29, desc[UR4][R10.64+0x138] ;  /* 0x000138040a1d0981 */ /* 0x000f22000c1e1900 */
[----:B---3--:R-:W-:-:S03]  /*0a30*/  @P1 LOP3.LUT R5, R5, R22, RZ, 0x3c, !PT ;  /* 0x0000001605051212 */ /* 0x008fc600078e3cff */
[----:B------:R-:W3:Y:S01]  /*0a40*/  @P2 LDG.E R22, desc[UR4][R10.64+0xd8] ;  /* 0x0000d8040a162981 */ /* 0x000ee2000c1e1900 */
[----:B--2---:R-:W-:-:S03]  /*0a50*/  @P1 LOP3.LUT R4, R4, R25, RZ, 0x3c, !PT ;  /* 0x0000001904041212 */ /* 0x004fc600078e3cff */
[----:B------:R-:W2:Y:S01]  /*0a60*/  @P2 LDG.E R25, desc[UR4][R10.64+0xd4] ;  /* 0x0000d4040a192981 */ /* 0x000ea2000c1e1900 */
[----:B----4-:R-:W-:-:S03]  /*0a70*/  @P3 LOP3.LUT R19, R19, R24, RZ, 0x3c, !PT ;  /* 0x0000001813133212 */ /* 0x010fc600078e3cff */
[----:B------:R-:W4:Y:S01]  /*0a80*/  @P4 LDG.E R24, desc[UR4][R10.64+0xf0] ;  /* 0x0000f0040a184981 */ /* 0x000f22000c1e1900 */
[----:B------:R-:W-:-:S03]  /*0a90*/  @P2 LOP3.LUT R3, R3, R20, RZ, 0x3c, !PT ;  /* 0x0000001403032212 */ /* 0x000fc600078e3cff */
[----:B------:R-:W4:Y:S01]  /*0aa0*/  @P3 LDG.E R20, desc[UR4][R10.64+0xe4] ;  /* 0x0000e4040a143981 */ /* 0x000f22000c1e1900 */
[----:B------:R-:W-:-:S03]  /*0ab0*/  @P3 LOP3.LUT R2, R2, R27, RZ, 0x3c, !PT ;  /* 0x0000001b02023212 */ /* 0x000fc600078e3cff */
        /* <DEDUP_REMOVED lines=39> */
[----:B------:R-:W-:-:S05]  /*0d30*/  VIADD R23, R23, 0x10 ;  /* 0x0000001017177836 */ /* 0x000fca0000000000 */
[----:B------:R-:W-:Y:S02]  /*0d40*/  ISETP.NE.AND P1, PT, R23, 0x20, PT ;  /* 0x000000201700780c */ /* 0x000fe40003f25270 */
[----:B------:R-:W-:Y:S02]  /*0d50*/  @P0 LOP3.LUT R2, R2, R27, RZ, 0x3c, !PT ;  /* 0x0000001b02020212 */ /* 0x000fe400078e3cff */
[----:B---3--:R-:W-:Y:S02]  /*0d60*/  @P6 LOP3.LUT R5, R5, R22, RZ, 0x3c, !PT ;  /* 0x0000001605056212 */ /* 0x008fe400078e3cff */
[----:B--2---:R-:W-:Y:S02]  /*0d70*/  @P6 LOP3.LUT R4, R4, R25, RZ, 0x3c, !PT ;  /* 0x0000001904046212 */ /* 0x004fe400078e3cff */
[----:B----4-:R-:W-:Y:S02]  /*0d80*/  @P0 LOP3.LUT R5, R5, R24, RZ, 0x3c, !PT ;  /* 0x0000001805050212 */ /* 0x010fe400078e3cff */
[----:B------:R-:W-:-:S02]  /*0d90*/  @P0 LOP3.LUT R4, R4, R29, RZ, 0x3c, !PT ;  /* 0x0000001d04040212 */ /* 0x000fc400078e3cff */
[----:B------:R-:W-:Y:S01]  /*0da0*/  @P0 LOP3.LUT R3, R3, R20, RZ, 0x3c, !PT ;  /* 0x0000001403030212 */ /* 0x000fe200078e3cff */
[----:B------:R-:W-:Y:S06]  /*0db0*/  @P1 BRA `(.L_x_35) ;  /* 0xfffffff4004c1947 */ /* 0x000fec000383ffff */
[----:B------:R-:W-:-:S05]  /*0dc0*/  VIADD R21, R21, 0x1 ;  /* 0x0000000115157836 */ /* 0x000fca0000000000 */
[----:B------:R-:W-:-:S13]  /*0dd0*/  ISETP.NE.AND P0, PT, R21, 0x5, PT ;  /* 0x000000051500780c */ /* 0x000fda0003f05270 */
[----:B------:R-:W-:Y:S05]  /*0de0*/  @P0 BRA `(.L_x_36) ;  /* 0xfffffff400300947 */ /* 0x000fea000383ffff */
[----:B------:R0:W-:Y:S01]  /*0df0*/  STG.E.64 desc[UR4][R8.64+0x8], R2 ;  /* 0x0000080208007986 */ /* 0x0001e2000c101b04 */
[----:B------:R-:W-:-:S03]  /*0e00*/  VIADD R17, R17, 0x1 ;  /* 0x0000000111117836 */ /* 0x000fc60000000000 */
[----:B------:R0:W-:Y:S02]  /*0e10*/  STG.E.64 desc[UR4][R8.64+0x10], R4 ;  /* 0x0000100408007986 */ /* 0x0001e4000c101b04 */
[----:B------:R-:W-:Y:S02]  /*0e20*/  ISETP.GE.U32.AND P0, PT, R17, R14, PT ;  /* 0x0000000e1100720c */ /* 0x000fe40003f06070 */
[----:B------:R0:W-:Y:S11]  /*0e30*/  STG.E desc[UR4][R8.64+0x4], R19 ;  /* 0x0000041308007986 */ /* 0x0001f6000c101904 */
[----:B------:R-:W-:Y:S05]  /*0e40*/  @!P0 BRA `(.L_x_37) ;  /* 0xfffffff400088947 */ /* 0x000fea000383ffff */
.L_x_34:
[----:B------:R-:W-:Y:S05]  /*0e50*/  BSYNC.RECONVERGENT B2 ;  /* 0x0000000000027941 */ /* 0x000fea0003800200 */
.L_x_33:
[----:B------:R-:W-:Y:S01]  /*0e60*/  ISETP.GT.U32.AND P0, PT, R15, 0x3, PT ;  /* 0x000000030f00780c */ /* 0x000fe20003f04070 */
[----:B------:R-:W-:Y:S01]  /*0e70*/  VIADD R13, R13, 0x1 ;  /* 0x000000010d0d7836 */ /* 0x000fe20000000000 */
[--C-:B------:R-:W-:Y:S02]  /*0e80*/  SHF.R.U64 R15, R15, 0x2, R12.reuse ;  /* 0x000000020f0f7819 */ /* 0x100fe4000000120c */
[----:B------:R-:W-:Y:S02]  /*0e90*/  ISETP.GT.U32.AND.EX P0, PT, R12, RZ, PT, P0 ;  /* 0x000000ff0c00720c */ /* 0x000fe40003f04100 */
[----:B------:R-:W-:-:S11]  /*0ea0*/  SHF.R.U32.HI R12, RZ, 0x2, R12 ;  /* 0x00000002ff0c7819 */ /* 0x000fd6000001160c */
[----:B------:R-:W-:Y:S05]  /*0eb0*/  @P0 BRA `(.L_x_38) ;  /* 0xfffffff000cc0947 */ /* 0x000fea000383ffff */
[----:B------:R-:W-:Y:S05]  /*0ec0*/  BSYNC.RECONVERGENT B1 ;  /* 0x0000000000017941 */ /* 0x000fea0003800200 */
.L_x_32:
[----:B------:R1:W5:Y:S04]  /*0ed0*/  LDG.E.64 R6, desc[UR4][R8.64+0x8] ;  /* 0x0000080408067981 */ /* 0x000368000c1e1b00 */
[----:B0-----:R1:W5:Y:S04]  /*0ee0*/  LDG.E.64 R4, desc[UR4][R8.64+0x10] ;  /* 0x0000100408047981 */ /* 0x001368000c1e1b00 */
[----:B--2---:R1:W5:Y:S02]  /*0ef0*/  LDG.E.64 R2, desc[UR4][R8.64] ;  /* 0x0000000408027981 */ /* 0x004364000c1e1b00 */
.L_x_31:
[----:B------:R-:W-:Y:S05]  /*0f00*/  BSYNC.RECONVERGENT B0 ;  /* 0x0000000000007941 */ /* 0x000fea0003800200 */
.L_x_30:
[----:B-----5:R-:W-:Y:S01]  /*0f10*/  SHF.R.U32.HI R10, RZ, 0x2, R3 ;  /* 0x00000002ff0a7819 */ /* 0x020fe20000011603 */
[----:B------:R-:W0:Y:S01]  /*0f20*/  LDCU.64 UR6, c[0x0][0x380] ;  /* 0x00007000ff0677ac */ /* 0x000e220008000a00 */
[----:B------:R-:W-:Y:S01]  /*0f30*/  SHF.R.U32.HI R13, RZ, 0x2, R6 ;  /* 0x00000002ff0d7819 */ /* 0x000fe20000011606 */
[----:B------:R-:W-:Y:S01]  /*0f40*/  IMAD.MOV.U32 R19, RZ, RZ, 0x41200000 ;  /* 0x41200000ff137424 */ /* 0x000fe200078e00ff */
[----:B--2---:R-:W-:Y:S01]  /*0f50*/  LOP3.LUT R3, R10, R3, RZ, 0x3c, !PT ;  /* 0x000000030a037212 */ /* 0x004fe200078e3cff */
[----:B------:R-:W-:Y:S01]  /*0f60*/  IMAD.SHL.U32 R10, R5, 0x10, RZ ;  /* 0x00000010050a7824 */ /* 0x000fe200078e00ff */
[----:B------:R-:W-:Y:S01]  /*0f70*/  LOP3.LUT R13, R13, R6, RZ, 0x3c, !PT ;  /* 0x000000060d0d7212 */ /* 0x000fe200078e3cff */
[----:B------:R-:W-:Y:S01]  /*0f80*/  STG.E.64 desc[UR4][R8.64+0x18], RZ ;  /* 0x000018ff08007986 */ /* 0x000fe2000c101b04 */
[----:B------:R-:W-:Y:S01]  /*0f90*/  SHF.R.U32.HI R12, RZ, 0x2, R7 ;  /* 0x00000002ff0c7819 */ /* 0x000fe20000011607 */
[----:B------:R-:W-:Y:S02]  /*0fa0*/  IMAD.SHL.U32 R11, R3, 0x2, RZ ;  /* 0x00000002030b7824 */ /* 0x000fe400078e00ff */
[----:B------:R-:W-:Y:S01]  /*0fb0*/  STG.E desc[UR4][R8.64+0x20], RZ ;  /* 0x000020ff08007986 */ /* 0x000fe2000c101904 */
[----:B------:R-:W-:-:S02]  /*0fc0*/  LOP3.LUT R12, R12, R7, RZ, 0x3c, !PT ;  /* 0x000000070c0c7212 */ /* 0x000fc400078e3cff */
[----:B------:R-:W-:Y:S01]  /*0fd0*/  LOP3.LUT R10, R5, R10, R11, 0x96, !PT ;  /* 0x0000000a050a7212 */ /* 0x000fe200078e960b */
[----:B------:R-:W-:Y:S03]  /*0fe0*/  STG.E.64 desc[UR4][R8.64+0x28], RZ ;  /* 0x000028ff08007986 */ /* 0x000fe6000c101b04 */
[----:B------:R-:W-:Y:S01]  /*0ff0*/  LOP3.LUT R3, R10, R3, RZ, 0x3c, !PT ;  /* 0x000000030a037212 */ /* 0x000fe200078e3cff */
[----:B------:R-:W-:-:S04]  /*1000*/  IMAD.SHL.U32 R10, R13, 0x2, RZ ;  /* 0x000000020d0a7824 */ /* 0x000fc800078e00ff */
[----:B------:R-:W-:-:S05]  /*1010*/  IMAD.SHL.U32 R6, R3, 0x10, RZ ;  /* 0x0000001003067824 */ /* 0x000fca00078e00ff */
[----:B------:R-:W-:Y:S02]  /*1020*/  LOP3.LUT R6, R13, R10, R6, 0x96, !PT ;  /* 0x0000000a0d067212 */ /* 0x000fe400078e9606 */
[----:B------:R-:W-:Y:S02]  /*1030*/  SHF.R.U32.HI R13, RZ, 0x2, R4 ;  /* 0x00000002ff0d7819 */ /* 0x000fe40000011604 */
[----:B------:R-:W-:Y:S01]  /*1040*/  LOP3.LUT R7, R6, R3, RZ, 0x3c, !PT ;  /* 0x0000000306077212 */ /* 0x000fe200078e3cff */
[----:B------:R-:W-:Y:S01]  /*1050*/  IMAD.SHL.U32 R6, R12, 0x2, RZ ;  /* 0x000000020c067824 */ /* 0x000fe200078e00ff */
[----:B------:R-:W-:-:S03]  /*1060*/  LOP3.LUT R13, R13, R4, RZ, 0x3c, !PT ;  /* 0x000000040d0d7212 */ /* 0x000fc600078e3cff */
[----:B------:R-:W-:Y:S02]  /*1070*/  IMAD.SHL.U32 R11, R7, 0x10, RZ ;  /* 0x00000010070b7824 */ /* 0x000fe400078e00ff */
[----:B------:R-:W-:-:S03]  /*1080*/  IMAD.SHL.U32 R4, R13, 0x2, RZ ;  /* 0x000000020d047824 */ /* 0x000fc600078e00ff */
[----:B------:R-:W-:Y:S02]  /*1090*/  LOP3.LUT R6, R12, R6, R11, 0x96, !PT ;  /* 0x000000060c067212 */ /* 0x000fe400078e960b */
[----:B------:R-:W-:Y:S02]  /*10a0*/  SHF.R.U32.HI R12, RZ, 0x2, R3 ;  /* 0x00000002ff0c7819 */ /* 0x000fe40000011603 */
[----:B------:R-:W-:Y:S02]  /*10b0*/  LOP3.LUT R10, R6, R7, RZ, 0x3c, !PT ;  /* 0x00000007060a7212 */ /* 0x000fe400078e3cff */
[----:B------:R-:W-:Y:S02]  /*10c0*/  SHF.R.U32.HI R6, RZ, 0x2, R5 ;  /* 0x00000002ff067819 */ /* 0x000fe40000011605 */
[----:B------:R-:W-:Y:S01]  /*10d0*/  IADD3 R16, PT, PT, R2, 0x10974f, R10 ;  /* 0x0010974f02107810 */ /* 0x000fe20007ffe00a */
[----:B------:R-:W-:Y:S01]  /*10e0*/  IMAD.SHL.U32 R11, R10, 0x10, RZ ;  /* 0x000000100a0b7824 */ /* 0x000fe200078e00ff */
[----:B------:R-:W-:-:S04]  /*10f0*/  LOP3.LUT R6, R6, R5, RZ, 0x3c, !PT ;  /* 0x0000000506067212 */ /* 0x000fc800078e3cff */
[----:B------:R-:W-:-:S04]  /*1100*/  LOP3.LUT R4, R10, R11, R4, 0x96, !PT ;  /* 0x0000000b0a047212 */ /* 0x000fc800078e9604 */
[----:B------:R-:W-:Y:S01]  /*1110*/  LOP3.LUT R11, R4, R13, RZ, 0x3c, !PT ;  /* 0x0000000d040b7212 */ /* 0x000fe200078e3cff */
[----:B------:R-:W-:Y:S01]  /*1120*/  IMAD.SHL.U32 R4, R6, 0x2, RZ ;  /* 0x0000000206047824 */ /* 0x000fe200078e00ff */
[----:B------:R-:W-:-:S03]  /*1130*/  SHF.R.S32.HI R13, RZ, 0x1f, R0 ;  /* 0x0000001fff0d7819 */ /* 0x000fc60000011400 */
[----:B------:R-:W-:-:S05]  /*1140*/  IMAD.SHL.U32 R5, R11, 0x10, RZ ;  /* 0x000000100b057824 */ /* 0x000fca00078e00ff */
[----:B------:R-:W-:Y:S02]  /*1150*/  LOP3.LUT R4, R6, R4, R5, 0x96, !PT ;  /* 0x0000000406047212 */ /* 0x000fe400078e9605 */
[----:B------:R-:W-:Y:S02]  /*1160*/  LOP3.LUT R5, R12, R3, RZ, 0x3c, !PT ;  /* 0x000000030c057212 */ /* 0x000fe400078e3cff */
[----:B------:R-:W-:Y:S02]  /*1170*/  LOP3.LUT R4, R4, R11, RZ, 0x3c, !PT ;  /* 0x0000000b04047212 */ /* 0x000fe400078e3cff */
[----:B0-----:R-:W-:Y:S01]  /*1180*/  LEA R12, P0, R0, UR6, 0x5 ;  /* 0x00000006000c7c11 */ /* 0x001fe2000f8028ff */
[----:B------:R-:W-:Y:S01]  /*1190*/  IMAD.SHL.U32 R14, R5, 0x2, RZ ;  /* 0x00000002050e7824 */ /* 0x000fe200078e00ff */
[----:B------:R-:W-:Y:S01]  /*11a0*/  IADD3 R3, PT, PT, R2, 0x587c5, R3 ;  /* 0x000587c502037810 */ /* 0x000fe20007ffe003 */
[----:B------:R-:W-:Y:S01]  /*11b0*/  IMAD.SHL.U32 R6, R4, 0x10, RZ ;  /* 0x0000001004067824 */ /* 0x000fe200078e00ff */
[----:B------:R-:W-:Y:S01]  /*11c0*/  LEA.HI.X R13, R0, UR7, R13, 0x5, P0 ;  /* 0x00000007000d7c11 */ /* 0x000fe200080f2c0d */
[----:B------:R-:W-:Y:S01]  /*11d0*/  IMAD.MOV.U32 R0, RZ, RZ, 0x2f800000 ;  /* 0x2f800000ff007424 */ /* 0x000fe200078e00ff */
[----:B------:R-:W-:-:S02]  /*11e0*/  I2FP.F32.U32 R3, R3 ;  /* 0x0000000300037245 */ /* 0x000fc40000201000 */
[----:B------:R-:W-:Y:S01]  /*11f0*/  LOP3.LUT R15, R5, R14, R6, 0x96, !PT ;  /* 0x0000000e050f7212 */ /* 0x000fe200078e9606 */
[C---:B------:R-:W-:Y:S01]  /*1200*/  VIADD R6, R2.reuse, 0x212e9e ;  /* 0x00212e9e02067836 */ /* 0x040fe20000000000 */
[C---:B------:R-:W-:Y:S01]  /*1210*/  IADD3 R5, PT, PT, R2.reuse, 0x161f14, R11 ;  /* 0x00161f1402057810 */ /* 0x040fe20007ffe00b */
[----:B------:R-:W-:Y:S01]  /*1220*/  FFMA R3, R3, R0, 1.1641532182693481445e-10 ;  /* 0x2f00000003037423 */ /* 0x000fe20000000000 */
[----:B------:R-:W-:Y:S02]  /*1230*/  IADD3 R14, PT, PT, R2, 0xb0f8a, R7 ;  /* 0x000b0f8a020e7810 */ /* 0x000fe40007ffe007 */
[----:B------:R-:W-:Y:S01]  /*1240*/  I2FP.F32.U32 R17, R5 ;  /* 0x0000000500117245 */ /* 0x000fe20000201000 */
[----:B------:R-:W-:Y:S01]  /*1250*/  FFMA R3, R3, R19, 10 ;  /* 0x4120000003037423 */ /* 0x000fe20000000013 */
[----:B------:R-:W-:Y:S02]  /*1260*/  LOP3.LUT R5, R15, R4, RZ, 0x3c, !PT ;  /* 0x000000040f057212 */ /* 0x000fe400078e3cff */
[----:B------:R-:W-:-:S02]  /*1270*/  I2FP.F32.U32 R15, R14 ;  /* 0x0000000e000f7245 */ /* 0x000fc40000201000 */
[----:B------:R-:W-:Y:S01]  /*1280*/  IADD3 R18, PT, PT, R2, 0x1ba6d9, R4 ;  /* 0x001ba6d902127810 */ /* 0x000fe20007ffe004 */
[----:B------:R-:W-:Y:S02]  /*1290*/  IMAD.IADD R14, R5, 0x1, R6 ;  /* 0x00000001050e7824 */ /* 0x000fe400078e0206 */
[----:B------:R-:W-:Y:S01]  /*12a0*/  FFMA R2, R17, R0, 1.1641532182693481445e-10 ;  /* 0x2f00000011027423 */ /* 0x000fe20000000000 */
[----:B------:R-:W-:Y:S01]  /*12b0*/  I2FP.F32.U32 R17, R16 ;  /* 0x0000001000117245 */ /* 0x000fe20000201000 */
[----:B------:R-:W-:Y:S01]  /*12c0*/  STG.E desc[UR4][R12.64+0x8], R3 ;  /* 0x000008030c007986 */ /* 0x000fe2000c101904 */
[----:B------:R-:W-:Y:S01]  /*12d0*/  I2FP.F32.U32 R21, R18 ;  /* 0x0000001200157245 */ /* 0x000fe20000201000 */
[----:B------:R-:W-:Y:S01]  /*12e0*/  FFMA R19, R2, R19, 10 ;  /* 0x4120000002137423 */ /* 0x000fe20000000013 */
[----:B------:R-:W-:Y:S01]  /*12f0*/  I2FP.F32.U32 R23, R14 ;  /* 0x0000000e00177245 */ /* 0x000fe20000201000 */
[-C--:B------:R-:W-:Y:S01]  /*1300*/  FFMA R2, R15, R0.reuse, 1.1641532182693481445e-10 ;  /* 0x2f0000000f027423 */ /* 0x080fe20000000000 */
[-C--:B------:R-:W-:Y:S01]  /*1310*/  FFMA R17, R17, R0.reuse, 1.1641532182693481445e-10 ;  /* 0x2f00000011117423 */ /* 0x080fe20000000000 */
[-C--:B------:R-:W-:Y:S01]  /*1320*/  FFMA R14, R21, R0.reuse, 1.1641532182693481445e-10 ;  /* 0x2f000000150e7423 */ /* 0x080fe20000000000 */
[----:B------:R-:W-:Y:S01]  /*1330*/  STG.E desc[UR4][R12.64+0xc], R19 ;  /* 0x00000c130c007986 */ /* 0x000fe2000c101904 */
[----:B------:R-:W-:Y:S01]  /*1340*/  FFMA R23, R23, R0, 1.1641532182693481445e-10 ;  /* 0x2f00000017177423 */ /* 0x000fe20000000000 */
[----:B------:R-:W-:-:S02]  /*1350*/  IMAD.MOV.U32 R0, RZ, RZ, 0x3e4ccccd ;  /* 0x3e4ccccdff007424 */ /* 0x000fc400078e00ff */
[----:B------:R-:W-:Y:S01]  /*1360*/  FMUL R15, R3, R2 ;  /* 0x00000002030f7220 */ /* 0x000fe20000400000 */
[----:B------:R-:W-:Y:S01]  /*1370*/  FMUL R21, R19, R14 ;  /* 0x0000000e13157220 */ /* 0x000fe20000400000 */
[-C--:B------:R-:W-:Y:S01]  /*1380*/  FFMA R17, R17, R0.reuse, 0.10000000149011611938 ;  /* 0x3dcccccd11117423 */ /* 0x080fe20000000000 */
[----:B------:R-:W-:Y:S02]  /*1390*/  FFMA R23, R23, R0, 0.10000000149011611938 ;  /* 0x3dcccccd17177423 */ /* 0x000fe40000000000 */
[----:B------:R-:W-:Y:S04]  /*13a0*/  STG.E desc[UR4][R12.64], R15 ;  /* 0x0000000f0c007986 */ /* 0x000fe8000c101904 */
[----:B------:R-:W-:Y:S04]  /*13b0*/  STG.E desc[UR4][R12.64+0x10], R17 ;  /* 0x000010110c007986 */ /* 0x000fe8000c101904 */
[----:B------:R-:W-:Y:S04]  /*13c0*/  STG.E desc[UR4][R12.64+0x4], R21 ;  /* 0x000004150c007986 */ /* 0x000fe8000c101904 */
[----:B------:R-:W-:Y:S04]  /*13d0*/  STG.E desc[UR4][R12.64+0x14], R23 ;  /* 0x000014170c007986 */ /* 0x000fe8000c101904 */
[----:B------:R-:W-:Y:S04]  /*13e0*/  STG.E.64 desc[UR4][R8.64], R6 ;  /* 0x0000000608007986 */ /* 0x000fe8000c101b04 */
[----:B------:R-:W-:Y:S04]  /*13f0*/  STG.E.64 desc[UR4][R8.64+0x8], R10 ;  /* 0x0000080a08007986 */ /* 0x000fe8000c101b04 */
[----:B------:R-:W-:Y:S04]  /*1400*/  STG.E.64 desc[UR4][R8.64+0x10], R4 ;  /* 0x0000100408007986 */ /* 0x000fe8000c101b04 */
[----:B------:R-:W-:Y:S04]  /*1410*/  STG.E.64 desc[UR4][R8.64+0x18], RZ ;  /* 0x000018ff08007986 */ /* 0x000fe8000c101b04 */
[----:B------:R-:W-:Y:S04]  /*1420*/  STG.E desc[UR4][R8.64+0x20], RZ ;  /* 0x000020ff08007986 */ /* 0x000fe8000c101904 */
[----:B------:R-:W-:Y:S01]  /*1430*/  STG.E.64 desc[UR4][R8.64+0x28], RZ ;  /* 0x000028ff08007986 */ /* 0x000fe2000c101b04 */
[----:B------:R-:W-:Y:S05]  /*1440*/  EXIT ;  /* 0x000000000000794d */ /* 0x000fea0003800000 */
.L_x_39:
        /* <DEDUP_REMOVED lines=11> */
.L_x_53:


//--------------------- .text._Z15initAgentKernelP5AgentP17curandStateXORWOWj --------------------------
	.section	.text._Z15initAgentKernelP5AgentP17curandStateXORWOWj,"ax",@progbits
	.align	128
        .global         _Z15initAgentKernelP5AgentP17curandStateXORWOWj
        .type           _Z15initAgentKernelP5AgentP17curandStateXORWOWj,@function
        .size           _Z15initAgentKernelP5AgentP17curandStateXORWOWj,(.L_x_54 - _Z15initAgentKernelP5AgentP17curandStateXORWOWj)
        .other          _Z15initAgentKernelP5AgentP17curandStateXORWOWj,@"STO_CUDA_ENTRY STV_DEFAULT"
_Z15initAgentKernelP5AgentP17curandStateXORWOWj:
.text._Z15initAgentKernelP5AgentP17curandStateXORWOWj:
        /* <DEDUP_REMOVED lines=31> */
.L_x_48:
        /* <DEDUP_REMOVED lines=8> */
.L_x_47:
[----:B0-----:R-:W-:Y:S01]  /*0270*/  IMAD.MOV.U32 R19, RZ, RZ, RZ ;  /* 0x000000ffff137224 */ /* 0x001fe200078e00ff */
[----:B------:R-:W-:Y:S01]  /*0280*/  CS2R R6, SRZ ;  /* 0x0000000000067805 */ /* 0x000fe2000001ff00 */
[----:B------:R-:W-:Y:S01]  /*0290*/  IMAD.MOV.U32 R21, RZ, RZ, RZ ;  /* 0x000000ffff157224 */ /* 0x000fe200078e00ff */
[----:B--2---:R-:W-:-:S07]  /*02a0*/  CS2R R4, SRZ ;  /* 0x0000000000047805 */ /* 0x004fce000001ff00 */
.L_x_46:
[----:B------:R-:W-:-:S05]  /*02b0*/  IMAD.WIDE.U32 R10, R21, 0x4, R2 ;  /* 0x00000004150a7825 */ /* 0x000fca00078e0002 */
[----:B------:R0:W5:Y:S01]  /*02c0*/  LDG.E R16, desc[UR4][R10.64+0x4] ;  /* 0x000004040a107981 */ /* 0x000162000c1e1900 */
[----:B------:R-:W-:Y:S02]  /*02d0*/  IMAD.SHL.U32 R18, R21, 0x20, RZ ;  /* 0x0000002015127824 */ /* 0x000fe400078e00ff */
[----:B------:R-:W-:-:S07]  /*02e0*/  IMAD.MOV.U32 R23, RZ, RZ, RZ ;  /* 0x000000ffff177224 */ /* 0x000fce00078e00ff */
.L_x_45:
        /* <DEDUP_REMOVED lines=182> */
.L_x_44:
[----:B------:R-:W-:Y:S05]  /*0e50*/  BSYNC.RECONVERGENT B2 ;  /* 0x0000000000027941 */ /* 0x000fea0003800200 */
.L_x_43:
[----:B------:R-:W-:Y:S01]  /*0e60*/  ISETP.GT.U32.AND P0, PT, R15, 0x3, PT ;  /* 0x000000030f00780c */ /* 0x000fe20003f04070 */
[----:B------:R-:W-:Y:S01]  /*0e70*/  VIADD R13, R13, 0x1 ;  /* 0x000000010d0d7836 */ /* 0x000fe20000000000 */
[--C-:B------:R-:W-:Y:S02]  /*0e80*/  SHF.R.U64 R15, R15, 0x2, R12.reuse ;  /* 0x000000020f0f7819 */ /* 0x100fe4000000120c */
[----:B------:R-:W-:Y:S02]  /*0e90*/  ISETP.GT.U32.AND.EX P0, PT, R12, RZ, PT, P0 ;  /* 0x000000ff0c00720c */ /* 0x000fe40003f04100 */
[----:B------:R-:W-:-:S11]  /*0ea0*/  SHF.R.U32.HI R12, RZ, 0x2, R12 ;  /* 0x00000002ff0c7819 */ /* 0x000fd6000001160c */
[----:B------:R-:W-:Y:S05]  /*0eb0*/  @P0 BRA `(.L_x_48) ;  /* 0xfffffff000cc0947 */ /* 0x000fea000383ffff */
[----:B------:R-:W-:Y:S05]  /*0ec0*/  BSYNC.RECONVERGENT B1 ;  /* 0x0000000000017941 */ /* 0x000fea0003800200 */
.L_x_42:
[----:B------:R1:W5:Y:S04]  /*0ed0*/  LDG.E.64 R8, desc[UR4][R2.64+0x8] ;  /* 0x0000080402087981 */ /* 0x000368000c1e1b00 */
[----:B0-----:R1:W5:Y:S04]  /*0ee0*/  LDG.E.64 R6, desc[UR4][R2.64+0x10] ;  /* 0x0000100402067981 */ /* 0x001368000c1e1b00 */
[----:B--2---:R1:W5:Y:S02]  /*0ef0*/  LDG.E.64 R4, desc[UR4][R2.64] ;  /* 0x0000000402047981 */ /* 0x004364000c1e1b00 */
.L_x_41:
[----:B------:R-:W-:Y:S05]  /*0f00*/  BSYNC.RECONVERGENT B0 ;  /* 0x0000000000007941 */ /* 0x000fea0003800200 */
.L_x_40:
[----:B-----5:R-:W-:Y:S01]  /*0f10*/  SHF.R.U32.HI R10, RZ, 0x2, R5 ;  /* 0x00000002ff0a7819 */ /* 0x020fe20000011605 */
[----:B------:R-:W-:Y:S01]  /*0f20*/  IMAD.SHL.U32 R12, R7, 0x10, RZ ;  /* 0x00000010070c7824 */ /* 0x000fe200078e00ff */
[----:B------:R-:W-:Y:S01]  /*0f30*/  SHF.R.U32.HI R11, RZ, 0x2, R8 ;  /* 0x00000002ff0b7819 */ /* 0x000fe20000011608 */
[----:B------:R-:W0:Y:S01]  /*0f40*/  LDCU.64 UR6, c[0x0][0x380] ;  /* 0x00007000ff0677ac */ /* 0x000e220008000a00 */
[----:B------:R-:W-:Y:S01]  /*0f50*/  LOP3.LUT R10, R10, R5, RZ, 0x3c, !PT ;  /* 0x000000050a0a7212 */ /* 0x000fe200078e3cff */
[----:B------:R-:W-:Y:S01]  /*0f60*/  STG.E.64 desc[UR4][R2.64+0x18], RZ ;  /* 0x000018ff02007986 */ /* 0x000fe2000c101b04 */
[----:B------:R-:W-:-:S03]  /*0f70*/  LOP3.LUT R11, R11, R8, RZ, 0x3c, !PT ;  /* 0x000000080b0b7212 */ /* 0x000fc600078e3cff */
[----:B--2---:R-:W-:Y:S01]  /*0f80*/  IMAD.SHL.U32 R5, R10, 0x2, RZ ;  /* 0x000000020a057824 */ /* 0x004fe200078e00ff */
[----:B------:R-:W-:Y:S04]  /*0f90*/  STG.E desc[UR4][R2.64+0x20], RZ ;  /* 0x000020ff02007986 */ /* 0x000fe8000c101904 */
[----:B------:R-:W-:Y:S01]  /*0fa0*/  LOP3.LUT R5, R7, R12, R5, 0x96, !PT ;  /* 0x0000000c07057212 */ /* 0x000fe200078e9605 */
[----:B------:R-:W-:Y:S01]  /*0fb0*/  VIADD R12, R4, 0x1ba6d9 ;  /* 0x001ba6d9040c7836 */ /* 0x000fe20000000000 */
[----:B------:R-:W-:Y:S02]  /*0fc0*/  STG.E.64 desc[UR4][R2.64+0x28], RZ ;  /* 0x000028ff02007986 */ /* 0x000fe4000c101b04 */
[----:B------:R-:W-:Y:S01]  /*0fd0*/  LOP3.LUT R13, R5, R10, RZ, 0x3c, !PT ;  /* 0x0000000a050d7212 */ /* 0x000fe200078e3cff */
[----:B------:R-:W-:Y:S01]  /*0fe0*/  IMAD.SHL.U32 R5, R11, 0x2, RZ ;  /* 0x000000020b057824 */ /* 0x000fe200078e00ff */
[----:B------:R-:W-:-:S02]  /*0ff0*/  SHF.R.U32.HI R10, RZ, 0x2, R9 ;  /* 0x00000002ff0a7819 */ /* 0x000fc40000011609 */
[----:B0-----:R-:W-:Y:S01]  /*1000*/  LEA R18, P0, R0, UR6, 0x5 ;  /* 0x0000000600127c11 */ /* 0x001fe2000f8028ff */
[----:B------:R-:W-:Y:S01]  /*1010*/  IMAD.SHL.U32 R8, R13, 0x10, RZ ;  /* 0x000000100d087824 */ /* 0x000fe200078e00ff */
[----:B------:R-:W-:Y:S02]  /*1020*/  LOP3.LUT R10, R10, R9, RZ, 0x3c, !PT ;  /* 0x000000090a0a7212 */ /* 0x000fe400078e3cff */
[----:B------:R-:W-:Y:S02]  /*1030*/  SHF.R.U32.HI R9, RZ, 0x2, R6 ;  /* 0x00000002ff097819 */ /* 0x000fe40000011606 */
[----:B------:R-:W-:Y:S01]  /*1040*/  LOP3.LUT R8, R11, R5, R8, 0x96, !PT ;  /* 0x000000050b087212 */ /* 0x000fe200078e9608 */
[----:B------:R-:W-:Y:S01]  /*1050*/  IMAD.MOV.U32 R11, RZ, RZ, RZ ;  /* 0x000000ffff0b7224 */ /* 0x000fe200078e00ff */
[----:B------:R-:W-:Y:S02]  /*1060*/  LOP3.LUT R9, R9, R6, RZ, 0x3c, !PT ;  /* 0x0000000609097212 */ /* 0x000fe400078e3cff */
[----:B------:R-:W-:Y:S01]  /*1070*/  LOP3.LUT R14, R8, R13, RZ, 0x3c, !PT ;  /* 0x0000000d080e7212 */ /* 0x000fe200078e3cff */
[----:B------:R-:W-:-:S04]  /*1080*/  IMAD.SHL.U32 R8, R10, 0x2, RZ ;  /* 0x000000020a087824 */ /* 0x000fc800078e00ff */
[----:B------:R-:W-:-:S05]  /*1090*/  IMAD.SHL.U32 R5, R14, 0x10, RZ ;  /* 0x000000100e057824 */ /* 0x000fca00078e00ff */
[----:B------:R-:W-:Y:S01]  /*10a0*/  LOP3.LUT R5, R10, R8, R5, 0x96, !PT ;  /* 0x000000080a057212 */ /* 0x000fe200078e9605 */
[----:B------:R-:W-:Y:S01]  /*10b0*/  IMAD.MOV.U32 R10, RZ, RZ, 0x1 ;  /* 0x00000001ff0a7424 */ /* 0x000fe200078e00ff */
[----:B------:R-:W-:Y:S02]  /*10c0*/  SHF.R.U32.HI R8, RZ, 0x2, R7 ;  /* 0x00000002ff087819 */ /* 0x000fe40000011607 */
[----:B------:R-:W-:Y:S01]  /*10d0*/  LOP3.LUT R15, R5, R14, RZ, 0x3c, !PT ;  /* 0x0000000e050f7212 */ /* 0x000fe200078e3cff */
[----:B------:R-:W-:Y:S01]  /*10e0*/  IMAD.SHL.U32 R5, R9, 0x2, RZ ;  /* 0x0000000209057824 */ /* 0x000fe200078e00ff */
[----:B------:R-:W-:Y:S02]  /*10f0*/  LOP3.LUT R8, R8, R7, RZ, 0x3c, !PT ;  /* 0x0000000708087212 */ /* 0x000fe400078e3cff */
[----:B------:R-:W-:Y:S01]  /*1100*/  SHF.R.S32.HI R7, RZ, 0x1f, R0 ;  /* 0x0000001fff077819 */ /* 0x000fe20000011400 */
[----:B------:R-:W-:-:S03]  /*1110*/  IMAD.SHL.U32 R6, R15, 0x10, RZ ;  /* 0x000000100f067824 */ /* 0x000fc600078e00ff */
[----:B------:R-:W-:Y:S02]  /*1120*/  LEA.HI.X R19, R0, UR7, R7, 0x5, P0 ;  /* 0x0000000700137c11 */ /* 0x000fe400080f2c07 */
[----:B------:R-:W-:Y:S02]  /*1130*/  LOP3.LUT R6, R15, R6, R5, 0x96, !PT ;  /* 0x000000060f067212 */ /* 0x000fe400078e9605 */
[----:B------:R-:W-:Y:S02]  /*1140*/  IADD3 R0, PT, PT, R4, 0x5, R13 ;  /* 0x0000000504007810 */ /* 0x000fe40007ffe00d */
[----:B------:R-:W-:Y:S01]  /*1150*/  LOP3.LUT R16, R6, R9, RZ, 0x3c, !PT ;  /* 0x0000000906107212 */ /* 0x000fe200078e3cff */
[----:B------:R-:W-:Y:S02]  /*1160*/  IMAD.SHL.U32 R6, R8, 0x2, RZ ;  /* 0x0000000208067824 */ /* 0x000fe400078e00ff */
[----:B------:R-:W-:Y:S02]  /*1170*/  IMAD.MOV.U32 R9, RZ, RZ, RZ ;  /* 0x000000ffff097224 */ /* 0x000fe400078e00ff */
[----:B------:R-:W-:-:S05]  /*1180*/  IMAD.SHL.U32 R5, R16, 0x10, RZ ;  /* 0x0000001010057824 */ /* 0x000fca00078e00ff */
[----:B------:R-:W-:-:S04]  /*1190*/  LOP3.LUT R5, R16, R5, R6, 0x96, !PT ;  /* 0x0000000510057212 */ /* 0x000fc800078e9606 */
[----:B------:R-:W-:Y:S01]  /*11a0*/  LOP3.LUT R17, R5, R8, RZ, 0x3c, !PT ;  /* 0x0000000805117212 */ /* 0x000fe200078e3cff */
[----:B------:R-:W-:Y:S01]  /*11b0*/  IMAD.MOV.U32 R8, RZ, RZ, 0x2f800000 ;  /* 0x2f800000ff087424 */ /* 0x000fe200078e00ff */
[----:B------:R-:W-:-:S03]  /*11c0*/  IADD3 R5, PT, PT, R4, 0x161f14, R16 ;  /* 0x00161f1404057810 */ /* 0x000fc60007ffe010 */
[----:B------:R-:W-:Y:S01]  /*11d0*/  IMAD.IADD R6, R17, 0x1, R12 ;  /* 0x0000000111067824 */ /* 0x000fe200078e020c */
[----:B------:R-:W-:-:S04]  /*11e0*/  I2FP.F32.U32 R5, R5 ;  /* 0x0000000500057245 */ /* 0x000fc80000201000 */
[----:B------:R-:W-:Y:S01]  /*11f0*/  I2FP.F32.U32 R6, R6 ;  /* 0x0000000600067245 */ /* 0x000fe20000201000 */
[----:B------:R-:W-:Y:S01]  /*1200*/  FFMA R7, R5, R8, 1.1641532182693481445e-10 ;  /* 0x2f00000005077423 */ /* 0x000fe20000000008 */
[----:B------:R-:W-:-:S03]  /*1210*/  IADD3 R5, PT, PT, R4, 0xa, R14 ;  /* 0x0000000a04057810 */ /* 0x000fc60007ffe00e */
[----:B------:R-:W-:Y:S01]  /*1220*/  FFMA R8, R6, R8, 1.1641532182693481445e-10 ;  /* 0x2f00000006087423 */ /* 0x000fe20000000008 */
[----:B------:R-:W-:Y:S01]  /*1230*/  LOP3.LUT R6, RZ, R4, RZ, 0x33, !PT ;  /* 0x00000004ff067212 */ /* 0x000fe200078e33ff */
[----:B------:R-:W-:Y:S01]  /*1240*/  FADD R7, R7, 1 ;  /* 0x3f80000007077421 */ /* 0x000fe20000000000 */
[----:B------:R-:W-:Y:S01]  /*1250*/  LOP3.LUT R4, R0, 0x1f, RZ, 0xc0, !PT ;  /* 0x0000001f00047812 */ /* 0x000fe200078ec0ff */
[----:B------:R-:W-:Y:S01]  /*1260*/  FADD R8, R8, 1 ;  /* 0x3f80000008087421 */ /* 0x000fe20000000000 */
[----:B------:R-:W-:Y:S01]  /*1270*/  LOP3.LUT R5, R5, 0x1f, RZ, 0xc0, !PT ;  /* 0x0000001f05057812 */ /* 0x000fe200078ec0ff */
[----:B------:R-:W-:-:S03]  /*1280*/  IMAD.IADD R6, R15, 0x1, R6 ;  /* 0x000000010f067824 */ /* 0x000fc600078e0206 */
[----:B------:R-:W-:Y:S02]  /*1290*/  STG.E.128 desc[UR4][R18.64+0x10], R8 ;  /* 0x0000100812007986 */ /* 0x000fe4000c101d04 */
[----:B------:R-:W-:-:S05]  /*12a0*/  LOP3.LUT R6, R6, 0x1, RZ, 0xc0, !PT ;  /* 0x0000000106067812 */ /* 0x000fca00078ec0ff */
[----:B------:R-:W-:Y:S04]  /*12b0*/  STG.E.128 desc[UR4][R18.64], R4 ;  /* 0x0000000412007986 */ /* 0x000fe8000c101d04 */
[----:B------:R-:W-:Y:S04]  /*12c0*/  STG.E.64 desc[UR4][R2.64], R12 ;  /* 0x0000000c02007986 */ /* 0x000fe8000c101b04 */
[----:B------:R-:W-:Y:S04]  /*12d0*/  STG.E.64 desc[UR4][R2.64+0x8], R14 ;  /* 0x0000080e02007986 */ /* 0x000fe8000c101b04 */
[----:B------:R-:W-:Y:S04]  /*12e0*/  STG.E.64 desc[UR4][R2.64+0x10], R16 ;  /* 0x0000101002007986 */ /* 0x000fe8000c101b04 */
[----:B------:R-:W-:Y:S04]  /*12f0*/  STG.E.64 desc[UR4][R2.64+0x18], RZ ;  /* 0x000018ff02007986 */ /* 0x000fe8000c101b04 */
[----:B------:R-:W-:Y:S04]  /*1300*/  STG.E desc[UR4][R2.64+0x20], RZ ;  /* 0x000020ff02007986 */ /* 0x000fe8000c101904 */
[----:B------:R-:W-:Y:S01]  /*1310*/  STG.E.64 desc[UR4][R2.64+0x28], RZ ;  /* 0x000028ff02007986 */ /* 0x000fe2000c101b04 */
[----:B------:R-:W-:Y:S05]  /*1320*/  EXIT ;  /* 0x000000000000794d */ /* 0x000fea0003800000 */
.L_x_49:
        /* <DEDUP_REMOVED lines=13> */
.L_x_54:


//--------------------- .nv.global.init           --------------------------
	.section	.nv.global.init,"aw",@progbits
	.align	4
.nv.global.init:
	.type		mrg32k3aM1SubSeq,@object
	.size		mrg32k3aM1SubSeq,(mrg32k3aM2SubSeq - mrg32k3aM1SubSeq)
mrg32k3aM1SubSeq:
        /*0000*/ 	.byte	0x0b, 0xcc, 0xee, 0x04, 0x73, 0x29, 0x8b, 0x6f, 0xf6, 0x53, 0x03, 0xf6, 0x23, 0xf6, 0xea, 0xda
        /* <DEDUP_REMOVED lines=125> */
	.type		mrg32k3aM2SubSeq,@object
	.size		mrg32k3aM2SubSeq,(mrg32k3aM1 - mrg32k3aM2SubSeq)
mrg32k3aM2SubSeq:
        /* <DEDUP_REMOVED lines=126> */
	.type		mrg32k3aM1,@object
	.size		mrg32k3aM1,(mrg32k3aM1Seq - mrg32k3aM1)
mrg32k3aM1:
        /* <DEDUP_REMOVED lines=144> */
	.type		mrg32k3aM1Seq,@object
	.size		mrg32k3aM1Seq,(mrg32k3aM2 - mrg32k3aM1Seq)
mrg32k3aM1Seq:
        /* <DEDUP_REMOVED lines=144> */
	.type		mrg32k3aM2,@object
	.size		mrg32k3aM2,(mrg32k3aM2Seq - mrg32k3aM2)
mrg32k3aM2:
        /* <DEDUP_REMOVED lines=144> */
	.type		mrg32k3aM2Seq,@object
	.size		mrg32k3aM2Seq,(precalc_xorwow_matrix - mrg32k3aM2Seq)
mrg32k3aM2Seq:
        /* <DEDUP_REMOVED lines=144> */
	.type		precalc_xorwow_matrix,@object
	.size		precalc_xorwow_matrix,(precalc_xorwow_offset_matrix - precalc_xorwow_matrix)
precalc_xorwow_matrix:
        /* <DEDUP_REMOVED lines=6400> */
	.type		precalc_xorwow_offset_matrix,@object
	.size		precalc_xorwow_offset_matrix,(.L_1 - precalc_xorwow_offset_matrix)
precalc_xorwow_offset_matrix:
        /* <DEDUP_REMOVED lines=6400> */
.L_1:


//--------------------- .nv.shared.reserved.0     --------------------------
	.section	.nv.shared.reserved.0,"aw",@nobits
	.weak		__nv_reservedSMEM_offset_0_alias
	.size		__nv_reservedSMEM_offset_0_alias, 0, 64
	.other		__nv_reservedSMEM_offset_0_alias,@"STO_CUDA_RESERVED_SHARED STV_DEFAULT"
__nv_reservedSMEM_offset_0_alias:
	.zero		0
	.zero		64


//--------------------- .nv.constant0._Z11regenKernelP12ResourceCellP17curandStateXORWOW --------------------------
	.section	.nv.constant0._Z11regenKernelP12ResourceCellP17curandStateXORWOW,"a",@progbits
	.sectionflags	@""
	.align	4
.nv.constant0._Z11regenKernelP12ResourceCellP17curandStateXORWOW:
	.zero		912


//--------------------- .nv.constant0._Z11agentKernelP5AgentP12ResourceCellP17curandStateXORWOW --------------------------
	.section	.nv.constant0._Z11agentKernelP5AgentP12ResourceCellP17curandStateXORWOW,"a",@progbits
	.sectionflags	@""
	.align	4
.nv.constant0._Z11agentKernelP5AgentP12ResourceCellP17curandStateXORWOW:
	.zero		920


//--------------------- .nv.constant0._Z18initResourceKernelP12ResourceCellP17curandStateXORWOWj --------------------------
	.section	.nv.constant0._Z18initResourceKernelP12ResourceCellP17curandStateXORWOWj,"a",@progbits
	.sectionflags	@""
	.align	4
.nv.constant0._Z18initResourceKernelP12ResourceCellP17curandStateXORWOWj:
	.zero		916


//--------------------- .nv.constant0._Z15initAgentKernelP5AgentP17curandStateXORWOWj --------------------------
	.section	.nv.constant0._Z15initAgentKernelP5AgentP17curandStateXORWOWj,"a",@progbits
	.sectionflags	@""
	.align	4
.nv.constant0._Z15initAgentKernelP5AgentP17curandStateXORWOWj:
	.zero		916


//--------------------- SYMBOLS --------------------------

	.type		.nv.reservedSmem.offset0,@object
	.size		.nv.reservedSmem.offset0,0x4
